	.target	sm_90a

	.elftype	@"ET_EXEC"


//--------------------- .note.nv.tkinfo           --------------------------
	.section	.note.nv.tkinfo,"",@"SHT_NOTE"
	.sectionflags	@"SHF_NOTE_NV_TKINFO"
	.tkinfo
        /*0018*/ 	.word	0x00000002
        /*0030*/ 	.string	""
        /*0030*/ 	.string	"ptxas"
        /*0030*/ 	.string	"Cuda compilation tools, release 13.0, V13.0.88"
        /*0030*/ 	.string	"Build cuda_13.0.r13.0/compiler.36424714_0"
        /*0030*/ 	.string	"-arch sm_90a -m 64 "



//--------------------- .note.nv.cuinfo           --------------------------
	.section	.note.nv.cuinfo,"",@"SHT_NOTE"
	.sectionflags	@"SHF_NOTE_NV_CUINFO"
        /*0018*/ 	.short	0x0002
        /*001a*/ 	.short	0x005a
        /*001c*/ 	.short	0x0082
	.zero		2


//--------------------- .nv.info                  --------------------------
	.section	.nv.info,"",@"SHT_CUDA_INFO"
	.align	4


	//----- nvinfo : EIATTR_REGCOUNT
	.align		4
        /*0000*/ 	.byte	0x04, 0x2f
        /*0002*/ 	.short	(.L_12 - .L_11)
	.align		4
.L_11:
        /*0004*/ 	.word	index@(_ZN7cutlass13device_kernelIN5flash19enable_sm80_to_sm89INS1_16FlashAttnFwdSm80INS1_25CollectiveMainloopFwdSm80ILi8ELi1ELb1EN4cute5tupleIJNS5_1CILi128EEENS7_ILi112EEES8_EEELi128ENS_10bfloat16_tEfNS_4arch4Sm80ELb1ELb0ELb1ELb1ELb0ELb1ELb1ELb1EEENS1_21CollectiveEpilogueFwdINS6_IJS8_S8_S9_EEENS6_IJNS7_ILi1EEESH_SH_EEESB_SD_Li256ELb1ELb1ELb1ELb0EEENS1_36VarlenDynamicPersistentTileSchedulerILi128ELi112ELi256ELi256ELb1ELb1ELb0ELb1ELb1ELb1EEEEEEEEEvNT_6ParamsE)
        /*0008*/ 	.word	0x00000004


	//----- nvinfo : EIATTR_FRAME_SIZE
	.align		4
.L_12:
        /*000c*/ 	.byte	0x04, 0x11
        /*000e*/ 	.short	(.L_14 - .L_13)
	.align		4
.L_13:
        /*0010*/ 	.word	index@(_ZN7cutlass13device_kernelIN5flash19enable_sm80_to_sm89INS1_16FlashAttnFwdSm80INS1_25CollectiveMainloopFwdSm80ILi8ELi1ELb1EN4cute5tupleIJNS5_1CILi128EEENS7_ILi112EEES8_EEELi128ENS_10bfloat16_tEfNS_4arch4Sm80ELb1ELb0ELb1ELb1ELb0ELb1ELb1ELb1EEENS1_21CollectiveEpilogueFwdINS6_IJS8_S8_S9_EEENS6_IJNS7_ILi1EEESH_SH_EEESB_SD_Li256ELb1ELb1ELb1ELb0EEENS1_36VarlenDynamicPersistentTileSchedulerILi128ELi112ELi256ELi256ELb1ELb1ELb0ELb1ELb1ELb1EEEEEEEEEvNT_6ParamsE)
        /*0014*/ 	.word	0x00000000


	//----- nvinfo : EIATTR_REGCOUNT
	.align		4
.L_14:
        /*0018*/ 	.byte	0x04, 0x2f
        /*001a*/ 	.short	(.L_16 - .L_15)
	.align		4
.L_15:
        /*001c*/ 	.word	index@(_ZN7cutlass13device_kernelIN5flash19enable_sm80_to_sm89INS1_16FlashAttnFwdSm80INS1_25CollectiveMainloopFwdSm80ILi8ELi1ELb1EN4cute5tupleIJNS5_1CILi128EEENS7_ILi112EEES8_EEELi128ENS_10bfloat16_tEfNS_4arch4Sm80ELb1ELb0ELb1ELb1ELb0ELb0ELb1ELb1EEENS1_21CollectiveEpilogueFwdINS6_IJS8_S8_S9_EEENS6_IJNS7_ILi1EEESH_SH_EEESB_SD_Li256ELb1ELb1ELb1ELb0EEENS1_36VarlenDynamicPersistentTileSchedulerILi128ELi112ELi256ELi256ELb1ELb1ELb0ELb1ELb1ELb1EEEEEEEEEvNT_6ParamsE)
        /*0020*/ 	.word	0x00000004


	//----- nvinfo : EIATTR_FRAME_SIZE
	.align		4
.L_16:
        /*0024*/ 	.byte	0x04, 0x11
        /*0026*/ 	.short	(.L_18 - .L_17)
	.align		4
.L_17:
        /*0028*/ 	.word	index@(_ZN7cutlass13device_kernelIN5flash19enable_sm80_to_sm89INS1_16FlashAttnFwdSm80INS1_25CollectiveMainloopFwdSm80ILi8ELi1ELb1EN4cute5tupleIJNS5_1CILi128EEENS7_ILi112EEES8_EEELi128ENS_10bfloat16_tEfNS_4arch4Sm80ELb1ELb0ELb1ELb1ELb0ELb0ELb1ELb1EEENS1_21CollectiveEpilogueFwdINS6_IJS8_S8_S9_EEENS6_IJNS7_ILi1EEESH_SH_EEESB_SD_Li256ELb1ELb1ELb1ELb0EEENS1_36VarlenDynamicPersistentTileSchedulerILi128ELi112ELi256ELi256ELb1ELb1ELb0ELb1ELb1ELb1EEEEEEEEEvNT_6ParamsE)
        /*002c*/ 	.word	0x00000000


	//----- nvinfo : EIATTR_REGCOUNT
	.align		4
.L_18:
        /*0030*/ 	.byte	0x04, 0x2f
        /*0032*/ 	.short	(.L_20 - .L_19)
	.align		4
.L_19:
        /*0034*/ 	.word	index@(_ZN7cutlass13device_kernelIN5flash19enable_sm80_to_sm89INS1_16FlashAttnFwdSm80INS1_25CollectiveMainloopFwdSm80ILi4ELi1ELb0EN4cute5tupleIJNS5_1CILi128EEENS7_ILi64EEES8_EEELi128ENS_10bfloat16_tEfNS_4arch4Sm80ELb1ELb0ELb1ELb0ELb0ELb0ELb1ELb1EEENS1_21CollectiveEpilogueFwdINS6_IJS8_S8_S9_EEENS6_IJNS7_ILi1EEESH_SH_EEESB_SD_Li128ELb0ELb1ELb1ELb0EEENS1_30DynamicPersistentTileSchedulerILi128ELi128ELb1ELb1ELb0EEEEEEEEEvNT_6ParamsE)
        /*0038*/ 	.word	0x00000004


	//----- nvinfo : EIATTR_FRAME_SIZE
	.align		4
.L_20:
        /*003c*/ 	.byte	0x04, 0x11
        /*003e*/ 	.short	(.L_22 - .L_21)
	.align		4
.L_21:
        /*0040*/ 	.word	index@(_ZN7cutlass13device_kernelIN5flash19enable_sm80_to_sm89INS1_16FlashAttnFwdSm80INS1_25CollectiveMainloopFwdSm80ILi4ELi1ELb0EN4cute5tupleIJNS5_1CILi128EEENS7_ILi64EEES8_EEELi128ENS_10bfloat16_tEfNS_4arch4Sm80ELb1ELb0ELb1ELb0ELb0ELb0ELb1ELb1EEENS1_21CollectiveEpilogueFwdINS6_IJS8_S8_S9_EEENS6_IJNS7_ILi1EEESH_SH_EEESB_SD_Li128ELb0ELb1ELb1ELb0EEENS1_30DynamicPersistentTileSchedulerILi128ELi128ELb1ELb1ELb0EEEEEEEEEvNT_6ParamsE)
        /*0044*/ 	.word	0x00000000


	//----- nvinfo : EIATTR_REGCOUNT
	.align		4
.L_22:
        /*0048*/ 	.byte	0x04, 0x2f
        /*004a*/ 	.short	(.L_24 - .L_23)
	.align		4
.L_23:
        /*004c*/ 	.word	index@(_ZN7cutlass13device_kernelIN5flash19enable_sm80_to_sm89INS1_16FlashAttnFwdSm80INS1_25CollectiveMainloopFwdSm80ILi8ELi1ELb1EN4cute5tupleIJNS5_1CILi128EEENS7_ILi96EEES8_EEELi128ENS_10bfloat16_tEfNS_4arch4Sm80ELb0ELb1ELb1ELb1ELb0ELb1ELb1ELb1EEENS1_21CollectiveEpilogueFwdINS6_IJS8_S8_S9_EEENS6_IJNS7_ILi1EEESH_SH_EEESB_SD_Li256ELb1ELb1ELb1ELb0EEENS1_36VarlenDynamicPersistentTileSchedulerILi128ELi96ELi256ELi256ELb1ELb1ELb0ELb1ELb0ELb1EEEEEEEEEvNT_6ParamsE)
        /*0050*/ 	.word	0x00000004


	//----- nvinfo : EIATTR_FRAME_SIZE
	.align		4
.L_24:
        /*0054*/ 	.byte	0x04, 0x11
        /*0056*/ 	.short	(.L_26 - .L_25)
	.align		4
.L_25:
        /*0058*/ 	.word	index@(_ZN7cutlass13device_kernelIN5flash19enable_sm80_to_sm89INS1_16FlashAttnFwdSm80INS1_25CollectiveMainloopFwdSm80ILi8ELi1ELb1EN4cute5tupleIJNS5_1CILi128EEENS7_ILi96EEES8_EEELi128ENS_10bfloat16_tEfNS_4arch4Sm80ELb0ELb1ELb1ELb1ELb0ELb1ELb1ELb1EEENS1_21CollectiveEpilogueFwdINS6_IJS8_S8_S9_EEENS6_IJNS7_ILi1EEESH_SH_EEESB_SD_Li256ELb1ELb1ELb1ELb0EEENS1_36VarlenDynamicPersistentTileSchedulerILi128ELi96ELi256ELi256ELb1ELb1ELb0ELb1ELb0ELb1EEEEEEEEEvNT_6ParamsE)
        /*005c*/ 	.word	0x00000000


	//----- nvinfo : EIATTR_REGCOUNT
	.align		4
.L_26:
        /*0060*/ 	.byte	0x04, 0x2f
        /*0062*/ 	.short	(.L_28 - .L_27)
	.align		4
.L_27:
        /*0064*/ 	.word	index@(_ZN7cutlass13device_kernelIN5flash19enable_sm80_to_sm89INS1_16FlashAttnFwdSm80INS1_25CollectiveMainloopFwdSm80ILi8ELi1ELb1EN4cute5tupleIJNS5_1CILi128EEENS7_ILi96EEES8_EEELi128ENS_10bfloat16_tEfNS_4arch4Sm80ELb0ELb1ELb1ELb1ELb0ELb0ELb1ELb1EEENS1_21CollectiveEpilogueFwdINS6_IJS8_S8_S9_EEENS6_IJNS7_ILi1EEESH_SH_EEESB_SD_Li256ELb1ELb1ELb1ELb0EEENS1_36VarlenDynamicPersistentTileSchedulerILi128ELi96ELi256ELi256ELb1ELb1ELb0ELb1ELb0ELb1EEEEEEEEEvNT_6ParamsE)
        /*0068*/ 	.word	0x00000004


	//----- nvinfo : EIATTR_FRAME_SIZE
	.align		4
.L_28:
        /*006c*/ 	.byte	0x04, 0x11
        /*006e*/ 	.short	(.L_30 - .L_29)
	.align		4
.L_29:
        /*0070*/ 	.word	index@(_ZN7cutlass13device_kernelIN5flash19enable_sm80_to_sm89INS1_16FlashAttnFwdSm80INS1_25CollectiveMainloopFwdSm80ILi8ELi1ELb1EN4cute5tupleIJNS5_1CILi128EEENS7_ILi96EEES8_EEELi128ENS_10bfloat16_tEfNS_4arch4Sm80ELb0ELb1ELb1ELb1ELb0ELb0ELb1ELb1EEENS1_21CollectiveEpilogueFwdINS6_IJS8_S8_S9_EEENS6_IJNS7_ILi1EEESH_SH_EEESB_SD_Li256ELb1ELb1ELb1ELb0EEENS1_36VarlenDynamicPersistentTileSchedulerILi128ELi96ELi256ELi256ELb1ELb1ELb0ELb1ELb0ELb1EEEEEEEEEvNT_6ParamsE)
        /*0074*/ 	.word	0x00000000


	//----- nvinfo : EIATTR_REGCOUNT
	.align		4
.L_30:
        /*0078*/ 	.byte	0x04, 0x2f
        /*007a*/ 	.short	(.L_32 - .L_31)
	.align		4
.L_31:
        /*007c*/ 	.word	index@(_ZN7cutlass13device_kernelIN5flash19enable_sm80_to_sm89INS1_16FlashAttnFwdSm80INS1_25CollectiveMainloopFwdSm80ILi4ELi1ELb0EN4cute5tupleIJNS5_1CILi128EEENS7_ILi48EEES8_EEELi128ENS_10bfloat16_tEfNS_4arch4Sm80ELb0ELb1ELb1ELb0ELb0ELb0ELb1ELb1EEENS1_21CollectiveEpilogueFwdINS6_IJS8_S8_S9_EEENS6_IJNS7_ILi1EEESH_SH_EEESB_SD_Li128ELb0ELb1ELb1ELb0EEENS1_19SingleTileSchedulerILb0ELb1ELb1ELi128EEEEEEEEEvNT_6ParamsE)
        /*0080*/ 	.word	0x00000004


	//----- nvinfo : EIATTR_FRAME_SIZE
	.align		4
.L_32:
        /*0084*/ 	.byte	0x04, 0x11
        /*0086*/ 	.short	(.L_34 - .L_33)
	.align		4
.L_33:
        /*0088*/ 	.word	index@(_ZN7cutlass13device_kernelIN5flash19enable_sm80_to_sm89INS1_16FlashAttnFwdSm80INS1_25CollectiveMainloopFwdSm80ILi4ELi1ELb0EN4cute5tupleIJNS5_1CILi128EEENS7_ILi48EEES8_EEELi128ENS_10bfloat16_tEfNS_4arch4Sm80ELb0ELb1ELb1ELb0ELb0ELb0ELb1ELb1EEENS1_21CollectiveEpilogueFwdINS6_IJS8_S8_S9_EEENS6_IJNS7_ILi1EEESH_SH_EEESB_SD_Li128ELb0ELb1ELb1ELb0EEENS1_19SingleTileSchedulerILb0ELb1ELb1ELi128EEEEEEEEEvNT_6ParamsE)
        /*008c*/ 	.word	0x00000000


	//----- nvinfo : EIATTR_REGCOUNT
	.align		4
.L_34:
        /*0090*/ 	.byte	0x04, 0x2f
        /*0092*/ 	.short	(.L_36 - .L_35)
	.align		4
.L_35:
        /*0094*/ 	.word	index@(_ZN7cutlass13device_kernelIN5flash19enable_sm80_to_sm89INS1_16FlashAttnFwdSm80INS1_25CollectiveMainloopFwdSm80ILi8ELi1ELb1EN4cute5tupleIJNS5_1CILi128EEENS7_ILi112EEES8_EEELi128ENS_10bfloat16_tEfNS_4arch4Sm80ELb0ELb0ELb1ELb1ELb0ELb1ELb1ELb1EEENS1_21CollectiveEpilogueFwdINS6_IJS8_S8_S9_EEENS6_IJNS7_ILi1EEESH_SH_EEESB_SD_Li256ELb1ELb1ELb1ELb0EEENS1_36VarlenDynamicPersistentTileSchedulerILi128ELi112ELi256ELi256ELb1ELb1ELb0ELb0ELb1ELb1EEEEEEEEEvNT_6ParamsE)
        /*0098*/ 	.word	0x00000004


	//----- nvinfo : EIATTR_FRAME_SIZE
	.align		4
.L_36:
        /*009c*/ 	.byte	0x04, 0x11
        /*009e*/ 	.short	(.L_38 - .L_37)
	.align		4
.L_37:
        /*00a0*/ 	.word	index@(_ZN7cutlass13device_kernelIN5flash19enable_sm80_to_sm89INS1_16FlashAttnFwdSm80INS1_25CollectiveMainloopFwdSm80ILi8ELi1ELb1EN4cute5tupleIJNS5_1CILi128EEENS7_ILi112EEES8_EEELi128ENS_10bfloat16_tEfNS_4arch4Sm80ELb0ELb0ELb1ELb1ELb0ELb1ELb1ELb1EEENS1_21CollectiveEpilogueFwdINS6_IJS8_S8_S9_EEENS6_IJNS7_ILi1EEESH_SH_EEESB_SD_Li256ELb1ELb1ELb1ELb0EEENS1_36VarlenDynamicPersistentTileSchedulerILi128ELi112ELi256ELi256ELb1ELb1ELb0ELb0ELb1ELb1EEEEEEEEEvNT_6ParamsE)
        /*00a4*/ 	.word	0x00000000


	//----- nvinfo : EIATTR_REGCOUNT
	.align		4
.L_38:
        /*00a8*/ 	.byte	0x04, 0x2f
        /*00aa*/ 	.short	(.L_40 - .L_39)
	.align		4
.L_39:
        /*00ac*/ 	.word	index@(_ZN7cutlass13device_kernelIN5flash19enable_sm80_to_sm89INS1_16FlashAttnFwdSm80INS1_25CollectiveMainloopFwdSm80ILi8ELi1ELb1EN4cute5tupleIJNS5_1CILi128EEENS7_ILi112EEES8_EEELi128ENS_10bfloat16_tEfNS_4arch4Sm80ELb0ELb0ELb1ELb1ELb0ELb0ELb1ELb1EEENS1_21CollectiveEpilogueFwdINS6_IJS8_S8_S9_EEENS6_IJNS7_ILi1EEESH_SH_EEESB_SD_Li256ELb1ELb1ELb1ELb0EEENS1_36VarlenDynamicPersistentTileSchedulerILi128ELi112ELi256ELi256ELb1ELb1ELb0ELb0ELb1ELb1EEEEEEEEEvNT_6ParamsE)
        /*00b0*/ 	.word	0x00000004


	//----- nvinfo : EIATTR_FRAME_SIZE
	.align		4
.L_40:
        /*00b4*/ 	.byte	0x04, 0x11
        /*00b6*/ 	.short	(.L_42 - .L_41)
	.align		4
.L_41:
        /*00b8*/ 	.word	index@(_ZN7cutlass13device_kernelIN5flash19enable_sm80_to_sm89INS1_16FlashAttnFwdSm80INS1_25CollectiveMainloopFwdSm80ILi8ELi1ELb1EN4cute5tupleIJNS5_1CILi128EEENS7_ILi112EEES8_EEELi128ENS_10bfloat16_tEfNS_4arch4Sm80ELb0ELb0ELb1ELb1ELb0ELb0ELb1ELb1EEENS1_21CollectiveEpilogueFwdINS6_IJS8_S8_S9_EEENS6_IJNS7_ILi1EEESH_SH_EEESB_SD_Li256ELb1ELb1ELb1ELb0EEENS1_36VarlenDynamicPersistentTileSchedulerILi128ELi112ELi256ELi256ELb1ELb1ELb0ELb0ELb1ELb1EEEEEEEEEvNT_6ParamsE)
        /*00bc*/ 	.word	0x00000000


	//----- nvinfo : EIATTR_REGCOUNT
	.align		4
.L_42:
        /*00c0*/ 	.byte	0x04, 0x2f
        /*00c2*/ 	.short	(.L_44 - .L_43)
	.align		4
.L_43:
        /*00c4*/ 	.word	index@(_ZN7cutlass13device_kernelIN5flash19enable_sm80_to_sm89INS1_16FlashAttnFwdSm80INS1_25CollectiveMainloopFwdSm80ILi4ELi1ELb0EN4cute5tupleIJNS5_1CILi128EEENS7_ILi64EEES8_EEELi128ENS_10bfloat16_tEfNS_4arch4Sm80ELb0ELb0ELb1ELb0ELb0ELb0ELb1ELb1EEENS1_21CollectiveEpilogueFwdINS6_IJS8_S8_S9_EEENS6_IJNS7_ILi1EEESH_SH_EEESB_SD_Li128ELb0ELb1ELb1ELb0EEENS1_19SingleTileSchedulerILb0ELb1ELb1ELi128EEEEEEEEEvNT_6ParamsE)
        /*00c8*/ 	.word	0x00000004


	//----- nvinfo : EIATTR_FRAME_SIZE
	.align		4
.L_44:
        /*00cc*/ 	.byte	0x04, 0x11
        /*00ce*/ 	.short	(.L_46 - .L_45)
	.align		4
.L_45:
        /*00d0*/ 	.word	index@(_ZN7cutlass13device_kernelIN5flash19enable_sm80_to_sm89INS1_16FlashAttnFwdSm80INS1_25CollectiveMainloopFwdSm80ILi4ELi1ELb0EN4cute5tupleIJNS5_1CILi128EEENS7_ILi64EEES8_EEELi128ENS_10bfloat16_tEfNS_4arch4Sm80ELb0ELb0ELb1ELb0ELb0ELb0ELb1ELb1EEENS1_21CollectiveEpilogueFwdINS6_IJS8_S8_S9_EEENS6_IJNS7_ILi1EEESH_SH_EEESB_SD_Li128ELb0ELb1ELb1ELb0EEENS1_19SingleTileSchedulerILb0ELb1ELb1ELi128EEEEEEEEEvNT_6ParamsE)
        /*00d4*/ 	.word	0x00000000


	//----- nvinfo : EIATTR_REGCOUNT
	.align		4
.L_46:
        /*00d8*/ 	.byte	0x04, 0x2f
        /*00da*/ 	.short	(.L_48 - .L_47)
	.align		4
.L_47:
        /*00dc*/ 	.word	index@(_ZN7cutlass13device_kernelIN5flash19enable_sm80_to_sm89INS1_16FlashAttnFwdSm80INS1_25CollectiveMainloopFwdSm80ILi8ELi1ELb1EN4cute5tupleIJNS5_1CILi128EEES8_S8_EEELi128ENS_10bfloat16_tEfNS_4arch4Sm80ELb1ELb0ELb1ELb0ELb0ELb0ELb1ELb1EEENS1_21CollectiveEpilogueFwdIS9_NS6_IJNS7_ILi1EEESF_SF_EEESA_SC_Li256ELb0ELb1ELb1ELb0EEENS1_30DynamicPersistentTileSchedulerILi256ELi256ELb1ELb1ELb0EEEEEEEEEvNT_6ParamsE)
        /*00e0*/ 	.word	0x00000004


	//----- nvinfo : EIATTR_FRAME_SIZE
	.align		4
.L_48:
        /*00e4*/ 	.byte	0x04, 0x11
        /*00e6*/ 	.short	(.L_50 - .L_49)
	.align		4
.L_49:
        /*00e8*/ 	.word	index@(_ZN7cutlass13device_kernelIN5flash19enable_sm80_to_sm89INS1_16FlashAttnFwdSm80INS1_25CollectiveMainloopFwdSm80ILi8ELi1ELb1EN4cute5tupleIJNS5_1CILi128EEES8_S8_EEELi128ENS_10bfloat16_tEfNS_4arch4Sm80ELb1ELb0ELb1ELb0ELb0ELb0ELb1ELb1EEENS1_21CollectiveEpilogueFwdIS9_NS6_IJNS7_ILi1EEESF_SF_EEESA_SC_Li256ELb0ELb1ELb1ELb0EEENS1_30DynamicPersistentTileSchedulerILi256ELi256ELb1ELb1ELb0EEEEEEEEEvNT_6ParamsE)
        /*00ec*/ 	.word	0x00000000


	//----- nvinfo : EIATTR_REGCOUNT
	.align		4
.L_50:
        /*00f0*/ 	.byte	0x04, 0x2f
        /*00f2*/ 	.short	(.L_52 - .L_51)
	.align		4
.L_51:
        /*00f4*/ 	.word	index@(_ZN7cutlass13device_kernelIN5flash19enable_sm80_to_sm89INS1_16FlashAttnFwdSm80INS1_25CollectiveMainloopFwdSm80ILi8ELi1ELb1EN4cute5tupleIJNS5_1CILi128EEENS7_ILi96EEES8_EEELi128ENS_10bfloat16_tEfNS_4arch4Sm80ELb0ELb1ELb1ELb0ELb0ELb0ELb1ELb1EEENS1_21CollectiveEpilogueFwdINS6_IJS8_S8_S9_EEENS6_IJNS7_ILi1EEESH_SH_EEESB_SD_Li256ELb0ELb1ELb1ELb0EEENS1_19SingleTileSchedulerILb0ELb1ELb1ELi128EEEEEEEEEvNT_6ParamsE)
        /*00f8*/ 	.word	0x00000004


	//----- nvinfo : EIATTR_FRAME_SIZE
	.align		4
.L_52:
        /*00fc*/ 	.byte	0x04, 0x11
        /*00fe*/ 	.short	(.L_54 - .L_53)
	.align		4
.L_53:
        /*0100*/ 	.word	index@(_ZN7cutlass13device_kernelIN5flash19enable_sm80_to_sm89INS1_16FlashAttnFwdSm80INS1_25CollectiveMainloopFwdSm80ILi8ELi1ELb1EN4cute5tupleIJNS5_1CILi128EEENS7_ILi96EEES8_EEELi128ENS_10bfloat16_tEfNS_4arch4Sm80ELb0ELb1ELb1ELb0ELb0ELb0ELb1ELb1EEENS1_21CollectiveEpilogueFwdINS6_IJS8_S8_S9_EEENS6_IJNS7_ILi1EEESH_SH_EEESB_SD_Li256ELb0ELb1ELb1ELb0EEENS1_19SingleTileSchedulerILb0ELb1ELb1ELi128EEEEEEEEEvNT_6ParamsE)
        /*0104*/ 	.word	0x00000000


	//----- nvinfo : EIATTR_REGCOUNT
	.align		4
.L_54:
        /*0108*/ 	.byte	0x04, 0x2f
        /*010a*/ 	.short	(.L_56 - .L_55)
	.align		4
.L_55:
        /*010c*/ 	.word	index@(_ZN7cutlass13device_kernelIN5flash19enable_sm80_to_sm89INS1_16FlashAttnFwdSm80INS1_25CollectiveMainloopFwdSm80ILi8ELi1ELb1EN4cute5tupleIJNS5_1CILi128EEES8_S8_EEELi128ENS_10bfloat16_tEfNS_4arch4Sm80ELb0ELb0ELb1ELb0ELb0ELb0ELb1ELb1EEENS1_21CollectiveEpilogueFwdIS9_NS6_IJNS7_ILi1EEESF_SF_EEESA_SC_Li256ELb0ELb1ELb1ELb0EEENS1_19SingleTileSchedulerILb0ELb1ELb1ELi128EEEEEEEEEvNT_6ParamsE)
        /*0110*/ 	.word	0x00000004


	//----- nvinfo : EIATTR_FRAME_SIZE
	.align		4
.L_56:
        /*0114*/ 	.byte	0x04, 0x11
        /*0116*/ 	.short	(.L_58 - .L_57)
	.align		4
.L_57:
        /*0118*/ 	.word	index@(_ZN7cutlass13device_kernelIN5flash19enable_sm80_to_sm89INS1_16FlashAttnFwdSm80INS1_25CollectiveMainloopFwdSm80ILi8ELi1ELb1EN4cute5tupleIJNS5_1CILi128EEES8_S8_EEELi128ENS_10bfloat16_tEfNS_4arch4Sm80ELb0ELb0ELb1ELb0ELb0ELb0ELb1ELb1EEENS1_21CollectiveEpilogueFwdIS9_NS6_IJNS7_ILi1EEESF_SF_EEESA_SC_Li256ELb0ELb1ELb1ELb0EEENS1_19SingleTileSchedulerILb0ELb1ELb1ELi128EEEEEEEEEvNT_6ParamsE)
        /*011c*/ 	.word	0x00000000


	//----- nvinfo : EIATTR_MIN_STACK_SIZE
	.align		4
.L_58:
        /*0120*/ 	.byte	0x04, 0x12
        /*0122*/ 	.short	(.L_60 - .L_59)
	.align		4
.L_59:
        /*0124*/ 	.word	index@(_ZN7cutlass13device_kernelIN5flash19enable_sm80_to_sm89INS1_16FlashAttnFwdSm80INS1_25CollectiveMainloopFwdSm80ILi8ELi1ELb1EN4cute5tupleIJNS5_1CILi128EEES8_S8_EEELi128ENS_10bfloat16_tEfNS_4arch4Sm80ELb0ELb0ELb1ELb0ELb0ELb0ELb1ELb1EEENS1_21CollectiveEpilogueFwdIS9_NS6_IJNS7_ILi1EEESF_SF_EEESA_SC_Li256ELb0ELb1ELb1ELb0EEENS1_19SingleTileSchedulerILb0ELb1ELb1ELi128EEEEEEEEEvNT_6ParamsE)
        /*0128*/ 	.word	0x00000000


	//----- nvinfo : EIATTR_MIN_STACK_SIZE
	.align		4
.L_60:
        /*012c*/ 	.byte	0x04, 0x12
        /*012e*/ 	.short	(.L_62 - .L_61)
	.align		4
.L_61:
        /*0130*/ 	.word	index@(_ZN7cutlass13device_kernelIN5flash19enable_sm80_to_sm89INS1_16FlashAttnFwdSm80INS1_25CollectiveMainloopFwdSm80ILi8ELi1ELb1EN4cute5tupleIJNS5_1CILi128EEENS7_ILi96EEES8_EEELi128ENS_10bfloat16_tEfNS_4arch4Sm80ELb0ELb1ELb1ELb0ELb0ELb0ELb1ELb1EEENS1_21CollectiveEpilogueFwdINS6_IJS8_S8_S9_EEENS6_IJNS7_ILi1EEESH_SH_EEESB_SD_Li256ELb0ELb1ELb1ELb0EEENS1_19SingleTileSchedulerILb0ELb1ELb1ELi128EEEEEEEEEvNT_6ParamsE)
        /*0134*/ 	.word	0x00000000


	//----- nvinfo : EIATTR_MIN_STACK_SIZE
	.align		4
.L_62:
        /*0138*/ 	.byte	0x04, 0x12
        /*013a*/ 	.short	(.L_64 - .L_63)
	.align		4
.L_63:
        /*013c*/ 	.word	index@(_ZN7cutlass13device_kernelIN5flash19enable_sm80_to_sm89INS1_16FlashAttnFwdSm80INS1_25CollectiveMainloopFwdSm80ILi8ELi1ELb1EN4cute5tupleIJNS5_1CILi128EEES8_S8_EEELi128ENS_10bfloat16_tEfNS_4arch4Sm80ELb1ELb0ELb1ELb0ELb0ELb0ELb1ELb1EEENS1_21CollectiveEpilogueFwdIS9_NS6_IJNS7_ILi1EEESF_SF_EEESA_SC_Li256ELb0ELb1ELb1ELb0EEENS1_30DynamicPersistentTileSchedulerILi256ELi256ELb1ELb1ELb0EEEEEEEEEvNT_6ParamsE)
        /*0140*/ 	.word	0x00000000


	//----- nvinfo : EIATTR_MIN_STACK_SIZE
	.align		4
.L_64:
        /*0144*/ 	.byte	0x04, 0x12
        /*0146*/ 	.short	(.L_66 - .L_65)
	.align		4
.L_65:
        /*0148*/ 	.word	index@(_ZN7cutlass13device_kernelIN5flash19enable_sm80_to_sm89INS1_16FlashAttnFwdSm80INS1_25CollectiveMainloopFwdSm80ILi4ELi1ELb0EN4cute5tupleIJNS5_1CILi128EEENS7_ILi64EEES8_EEELi128ENS_10bfloat16_tEfNS_4arch4Sm80ELb0ELb0ELb1ELb0ELb0ELb0ELb1ELb1EEENS1_21CollectiveEpilogueFwdINS6_IJS8_S8_S9_EEENS6_IJNS7_ILi1EEESH_SH_EEESB_SD_Li128ELb0ELb1ELb1ELb0EEENS1_19SingleTileSchedulerILb0ELb1ELb1ELi128EEEEEEEEEvNT_6ParamsE)
        /*014c*/ 	.word	0x00000000


	//----- nvinfo : EIATTR_MIN_STACK_SIZE
	.align		4
.L_66:
        /*0150*/ 	.byte	0x04, 0x12
        /*0152*/ 	.short	(.L_68 - .L_67)
	.align		4
.L_67:
        /*0154*/ 	.word	index@(_ZN7cutlass13device_kernelIN5flash19enable_sm80_to_sm89INS1_16FlashAttnFwdSm80INS1_25CollectiveMainloopFwdSm80ILi8ELi1ELb1EN4cute5tupleIJNS5_1CILi128EEENS7_ILi112EEES8_EEELi128ENS_10bfloat16_tEfNS_4arch4Sm80ELb0ELb0ELb1ELb1ELb0ELb0ELb1ELb1EEENS1_21CollectiveEpilogueFwdINS6_IJS8_S8_S9_EEENS6_IJNS7_ILi1EEESH_SH_EEESB_SD_Li256ELb1ELb1ELb1ELb0EEENS1_36VarlenDynamicPersistentTileSchedulerILi128ELi112ELi256ELi256ELb1ELb1ELb0ELb0ELb1ELb1EEEEEEEEEvNT_6ParamsE)
        /*0158*/ 	.word	0x00000000


	//----- nvinfo : EIATTR_MIN_STACK_SIZE
	.align		4
.L_68:
        /*015c*/ 	.byte	0x04, 0x12
        /*015e*/ 	.short	(.L_70 - .L_69)
	.align		4
.L_69:
        /*0160*/ 	.word	index@(_ZN7cutlass13device_kernelIN5flash19enable_sm80_to_sm89INS1_16FlashAttnFwdSm80INS1_25CollectiveMainloopFwdSm80ILi8ELi1ELb1EN4cute5tupleIJNS5_1CILi128EEENS7_ILi112EEES8_EEELi128ENS_10bfloat16_tEfNS_4arch4Sm80ELb0ELb0ELb1ELb1ELb0ELb1ELb1ELb1EEENS1_21CollectiveEpilogueFwdINS6_IJS8_S8_S9_EEENS6_IJNS7_ILi1EEESH_SH_EEESB_SD_Li256ELb1ELb1ELb1ELb0EEENS1_36VarlenDynamicPersistentTileSchedulerILi128ELi112ELi256ELi256ELb1ELb1ELb0ELb0ELb1ELb1EEEEEEEEEvNT_6ParamsE)
        /*0164*/ 	.word	0x00000000


	//----- nvinfo : EIATTR_MIN_STACK_SIZE
	.align		4
.L_70:
        /*0168*/ 	.byte	0x04, 0x12
        /*016a*/ 	.short	(.L_72 - .L_71)
	.align		4
.L_71:
        /*016c*/ 	.word	index@(_ZN7cutlass13device_kernelIN5flash19enable_sm80_to_sm89INS1_16FlashAttnFwdSm80INS1_25CollectiveMainloopFwdSm80ILi4ELi1ELb0EN4cute5tupleIJNS5_1CILi128EEENS7_ILi48EEES8_EEELi128ENS_10bfloat16_tEfNS_4arch4Sm80ELb0ELb1ELb1ELb0ELb0ELb0ELb1ELb1EEENS1_21CollectiveEpilogueFwdINS6_IJS8_S8_S9_EEENS6_IJNS7_ILi1EEESH_SH_EEESB_SD_Li128ELb0ELb1ELb1ELb0EEENS1_19SingleTileSchedulerILb0ELb1ELb1ELi128EEEEEEEEEvNT_6ParamsE)
        /*0170*/ 	.word	0x00000000


	//----- nvinfo : EIATTR_MIN_STACK_SIZE
	.align		4
.L_72:
        /*0174*/ 	.byte	0x04, 0x12
        /*0176*/ 	.short	(.L_74 - .L_73)
	.align		4
.L_73:
        /*0178*/ 	.word	index@(_ZN7cutlass13device_kernelIN5flash19enable_sm80_to_sm89INS1_16FlashAttnFwdSm80INS1_25CollectiveMainloopFwdSm80ILi8ELi1ELb1EN4cute5tupleIJNS5_1CILi128EEENS7_ILi96EEES8_EEELi128ENS_10bfloat16_tEfNS_4arch4Sm80ELb0ELb1ELb1ELb1ELb0ELb0ELb1ELb1EEENS1_21CollectiveEpilogueFwdINS6_IJS8_S8_S9_EEENS6_IJNS7_ILi1EEESH_SH_EEESB_SD_Li256ELb1ELb1ELb1ELb0EEENS1_36VarlenDynamicPersistentTileSchedulerILi128ELi96ELi256ELi256ELb1ELb1ELb0ELb1ELb0ELb1EEEEEEEEEvNT_6ParamsE)
        /*017c*/ 	.word	0x00000000


	//----- nvinfo : EIATTR_MIN_STACK_SIZE
	.align		4
.L_74:
        /*0180*/ 	.byte	0x04, 0x12
        /*0182*/ 	.short	(.L_76 - .L_75)
	.align		4
.L_75:
        /*0184*/ 	.word	index@(_ZN7cutlass13device_kernelIN5flash19enable_sm80_to_sm89INS1_16FlashAttnFwdSm80INS1_25CollectiveMainloopFwdSm80ILi8ELi1ELb1EN4cute5tupleIJNS5_1CILi128EEENS7_ILi96EEES8_EEELi128ENS_10bfloat16_tEfNS_4arch4Sm80ELb0ELb1ELb1ELb1ELb0ELb1ELb1ELb1EEENS1_21CollectiveEpilogueFwdINS6_IJS8_S8_S9_EEENS6_IJNS7_ILi1EEESH_SH_EEESB_SD_Li256ELb1ELb1ELb1ELb0EEENS1_36VarlenDynamicPersistentTileSchedulerILi128ELi96ELi256ELi256ELb1ELb1ELb0ELb1ELb0ELb1EEEEEEEEEvNT_6ParamsE)
        /*0188*/ 	.word	0x00000000


	//----- nvinfo : EIATTR_MIN_STACK_SIZE
	.align		4
.L_76:
        /*018c*/ 	.byte	0x04, 0x12
        /*018e*/ 	.short	(.L_78 - .L_77)
	.align		4
.L_77:
        /*0190*/ 	.word	index@(_ZN7cutlass13device_kernelIN5flash19enable_sm80_to_sm89INS1_16FlashAttnFwdSm80INS1_25CollectiveMainloopFwdSm80ILi4ELi1ELb0EN4cute5tupleIJNS5_1CILi128EEENS7_ILi64EEES8_EEELi128ENS_10bfloat16_tEfNS_4arch4Sm80ELb1ELb0ELb1ELb0ELb0ELb0ELb1ELb1EEENS1_21CollectiveEpilogueFwdINS6_IJS8_S8_S9_EEENS6_IJNS7_ILi1EEESH_SH_EEESB_SD_Li128ELb0ELb1ELb1ELb0EEENS1_30DynamicPersistentTileSchedulerILi128ELi128ELb1ELb1ELb0EEEEEEEEEvNT_6ParamsE)
        /*0194*/ 	.word	0x00000000


	//----- nvinfo : EIATTR_MIN_STACK_SIZE
	.align		4
.L_78:
        /*0198*/ 	.byte	0x04, 0x12
        /*019a*/ 	.short	(.L_80 - .L_79)
	.align		4
.L_79:
        /*019c*/ 	.word	index@(_ZN7cutlass13device_kernelIN5flash19enable_sm80_to_sm89INS1_16FlashAttnFwdSm80INS1_25CollectiveMainloopFwdSm80ILi8ELi1ELb1EN4cute5tupleIJNS5_1CILi128EEENS7_ILi112EEES8_EEELi128ENS_10bfloat16_tEfNS_4arch4Sm80ELb1ELb0ELb1ELb1ELb0ELb0ELb1ELb1EEENS1_21CollectiveEpilogueFwdINS6_IJS8_S8_S9_EEENS6_IJNS7_ILi1EEESH_SH_EEESB_SD_Li256ELb1ELb1ELb1ELb0EEENS1_36VarlenDynamicPersistentTileSchedulerILi128ELi112ELi256ELi256ELb1ELb1ELb0ELb1ELb1ELb1EEEEEEEEEvNT_6ParamsE)
        /*01a0*/ 	.word	0x00000000


	//----- nvinfo : EIATTR_MIN_STACK_SIZE
	.align		4
.L_80:
        /*01a4*/ 	.byte	0x04, 0x12
        /*01a6*/ 	.short	(.L_82 - .L_81)
	.align		4
.L_81:
        /*01a8*/ 	.word	index@(_ZN7cutlass13device_kernelIN5flash19enable_sm80_to_sm89INS1_16FlashAttnFwdSm80INS1_25CollectiveMainloopFwdSm80ILi8ELi1ELb1EN4cute5tupleIJNS5_1CILi128EEENS7_ILi112EEES8_EEELi128ENS_10bfloat16_tEfNS_4arch4Sm80ELb1ELb0ELb1ELb1ELb0ELb1ELb1ELb1EEENS1_21CollectiveEpilogueFwdINS6_IJS8_S8_S9_EEENS6_IJNS7_ILi1EEESH_SH_EEESB_SD_Li256ELb1ELb1ELb1ELb0EEENS1_36VarlenDynamicPersistentTileSchedulerILi128ELi112ELi256ELi256ELb1ELb1ELb0ELb1ELb1ELb1EEEEEEEEEvNT_6ParamsE)
        /*01ac*/ 	.word	0x00000000
.L_82:


//--------------------- .nv.compat                --------------------------
	.section	.nv.compat,"",@"SHT_CUDA_COMPAT_INFO"
	.align	4
        /*0000*/ 	.byte	0x02, 0x09, 0x01, 0x00, 0x02, 0x02, 0x01, 0x00, 0x02, 0x05, 0x05, 0x00, 0x03, 0x07, 0x01, 0x01
        /*0010*/ 	.byte	0x02, 0x03, 0x00, 0x00, 0x02, 0x06, 0x01, 0x00, 0x04, 0x0b, 0x08, 0x00, 0x00, 0x00, 0x00, 0x00
        /*0020*/ 	.byte	0x00, 0x00, 0x00, 0x00


//--------------------- .nv.info._ZN7cutlass13device_kernelIN5flash19enable_sm80_to_sm89INS1_16FlashAttnFwdSm80INS1_25CollectiveMainloopFwdSm80ILi8ELi1ELb1EN4cute5tupleIJNS5_1CILi128EEES8_S8_EEELi128ENS_10bfloat16_tEfNS_4arch4Sm80ELb0ELb0ELb1ELb0ELb0ELb0ELb1ELb1EEENS1_21CollectiveEpilogueFwdIS9_NS6_IJNS7_ILi1EEESF_SF_EEESA_SC_Li256ELb0ELb1ELb1ELb0EEENS1_19SingleTileSchedulerILb0ELb1ELb1ELi128EEEEEEEEEvNT_6ParamsE --------------------------
	.section	.nv.info._ZN7cutlass13device_kernelIN5flash19enable_sm80_to_sm89INS1_16FlashAttnFwdSm80INS1_25CollectiveMainloopFwdSm80ILi8ELi1ELb1EN4cute5tupleIJNS5_1CILi128EEES8_S8_EEELi128ENS_10bfloat16_tEfNS_4arch4Sm80ELb0ELb0ELb1ELb0ELb0ELb0ELb1ELb1EEENS1_21CollectiveEpilogueFwdIS9_NS6_IJNS7_ILi1EEESF_SF_EEESA_SC_Li256ELb0ELb1ELb1ELb0EEENS1_19SingleTileSchedulerILb0ELb1ELb1ELi128EEEEEEEEEvNT_6ParamsE,"",@"SHT_CUDA_INFO"
	.sectionflags	@""
	.align	4


	//----- nvinfo : EIATTR_CUDA_API_VERSION
	.align		4
        /*0000*/ 	.byte	0x04, 0x37
        /*0002*/ 	.short	(.L_84 - .L_83)
.L_83:
        /*0004*/ 	.word	0x00000082


	//----- nvinfo : EIATTR_KPARAM_INFO
	.align		4
.L_84:
        /*0008*/ 	.byte	0x04, 0x17
        /*000a*/ 	.short	(.L_86 - .L_85)
.L_85:
        /*000c*/ 	.word	0x00000000
        /*0010*/ 	.short	0x0000
        /*0012*/ 	.short	0x0000
        /*0014*/ 	.byte	0x00, 0xf0, 0x61, 0x10


	//----- nvinfo : EIATTR_SPARSE_MMA_MASK
	.align		4
.L_86:
        /*0018*/ 	.byte	0x03, 0x50
        /*001a*/ 	.short	0x0000


	//----- nvinfo : EIATTR_MAXREG_COUNT
	.align		4
        /*001c*/ 	.byte	0x03, 0x1b
        /*001e*/ 	.short	0x00ff


	//----- nvinfo : EIATTR_MERCURY_ISA_VERSION
	.align		4
        /*0020*/ 	.byte	0x03, 0x5f
        /*0022*/ 	.short	0x0101


	//----- nvinfo : EIATTR_EXIT_INSTR_OFFSETS
	.align		4
        /*0024*/ 	.byte	0x04, 0x1c
        /*0026*/ 	.short	(.L_88 - .L_87)


	//   ....[0]....
.L_87:
        /*0028*/ 	.word	0x00000010


	//----- nvinfo : EIATTR_MAX_THREADS
	.align		4
.L_88:
        /*002c*/ 	.byte	0x04, 0x05
        /*002e*/ 	.short	(.L_90 - .L_89)
.L_89:
        /*0030*/ 	.word	0x00000100
        /*0034*/ 	.word	0x00000001
        /*0038*/ 	.word	0x00000001


	//----- nvinfo : EIATTR_CBANK_PARAM_SIZE
	.align		4
.L_90:
        /*003c*/ 	.byte	0x03, 0x19
        /*003e*/ 	.short	0x0418


	//----- nvinfo : EIATTR_PARAM_CBANK
	.align		4
        /*0040*/ 	.byte	0x04, 0x0a
        /*0042*/ 	.short	(.L_92 - .L_91)
	.align		4
.L_91:
        /*0044*/ 	.word	index@(.nv.constant0._ZN7cutlass13device_kernelIN5flash19enable_sm80_to_sm89INS1_16FlashAttnFwdSm80INS1_25CollectiveMainloopFwdSm80ILi8ELi1ELb1EN4cute5tupleIJNS5_1CILi128EEES8_S8_EEELi128ENS_10bfloat16_tEfNS_4arch4Sm80ELb0ELb0ELb1ELb0ELb0ELb0ELb1ELb1EEENS1_21CollectiveEpilogueFwdIS9_NS6_IJNS7_ILi1EEESF_SF_EEESA_SC_Li256ELb0ELb1ELb1ELb0EEENS1_19SingleTileSchedulerILb0ELb1ELb1ELi128EEEEEEEEEvNT_6ParamsE)
        /*0048*/ 	.short	0x0210
        /*004a*/ 	.short	0x0418


	//----- nvinfo : EIATTR_SW_WAR
	.align		4
.L_92:
        /*004c*/ 	.byte	0x04, 0x36
        /*004e*/ 	.short	(.L_94 - .L_93)
.L_93:
        /*0050*/ 	.word	0x00000008
.L_94:


//--------------------- .nv.info._ZN7cutlass13device_kernelIN5flash19enable_sm80_to_sm89INS1_16FlashAttnFwdSm80INS1_25CollectiveMainloopFwdSm80ILi8ELi1ELb1EN4cute5tupleIJNS5_1CILi128EEENS7_ILi96EEES8_EEELi128ENS_10bfloat16_tEfNS_4arch4Sm80ELb0ELb1ELb1ELb0ELb0ELb0ELb1ELb1EEENS1_21CollectiveEpilogueFwdINS6_IJS8_S8_S9_EEENS6_IJNS7_ILi1EEESH_SH_EEESB_SD_Li256ELb0ELb1ELb1ELb0EEENS1_19SingleTileSchedulerILb0ELb1ELb1ELi128EEEEEEEEEvNT_6ParamsE --------------------------
	.section	.nv.info._ZN7cutlass13device_kernelIN5flash19enable_sm80_to_sm89INS1_16FlashAttnFwdSm80INS1_25CollectiveMainloopFwdSm80ILi8ELi1ELb1EN4cute5tupleIJNS5_1CILi128EEENS7_ILi96EEES8_EEELi128ENS_10bfloat16_tEfNS_4arch4Sm80ELb0ELb1ELb1ELb0ELb0ELb0ELb1ELb1EEENS1_21CollectiveEpilogueFwdINS6_IJS8_S8_S9_EEENS6_IJNS7_ILi1EEESH_SH_EEESB_SD_Li256ELb0ELb1ELb1ELb0EEENS1_19SingleTileSchedulerILb0ELb1ELb1ELi128EEEEEEEEEvNT_6ParamsE,"",@"SHT_CUDA_INFO"
	.sectionflags	@""
	.align	4


	//----- nvinfo : EIATTR_CUDA_API_VERSION
	.align		4
        /*0000*/ 	.byte	0x04, 0x37
        /*0002*/ 	.short	(.L_96 - .L_95)
.L_95:
        /*0004*/ 	.word	0x00000082


	//----- nvinfo : EIATTR_KPARAM_INFO
	.align		4
.L_96:
        /*0008*/ 	.byte	0x04, 0x17
        /*000a*/ 	.short	(.L_98 - .L_97)
.L_97:
        /*000c*/ 	.word	0x00000000
        /*0010*/ 	.short	0x0000
        /*0012*/ 	.short	0x0000
        /*0014*/ 	.byte	0x00, 0xf0, 0x61, 0x10


	//----- nvinfo : EIATTR_SPARSE_MMA_MASK
	.align		4
.L_98:
        /*0018*/ 	.byte	0x03, 0x50
        /*001a*/ 	.short	0x0000


	//----- nvinfo : EIATTR_MAXREG_COUNT
	.align		4
        /*001c*/ 	.byte	0x03, 0x1b
        /*001e*/ 	.short	0x00ff


	//----- nvinfo : EIATTR_MERCURY_ISA_VERSION
	.align		4
        /*0020*/ 	.byte	0x03, 0x5f
        /*0022*/ 	.short	0x0101


	//----- nvinfo : EIATTR_EXIT_INSTR_OFFSETS
	.align		4
        /*0024*/ 	.byte	0x04, 0x1c
        /*0026*/ 	.short	(.L_100 - .L_99)


	//   ....[0]....
.L_99:
        /*0028*/ 	.word	0x00000010


	//----- nvinfo : EIATTR_MAX_THREADS
	.align		4
.L_100:
        /*002c*/ 	.byte	0x04, 0x05
        /*002e*/ 	.short	(.L_102 - .L_101)
.L_101:
        /*0030*/ 	.word	0x00000100
        /*0034*/ 	.word	0x00000001
        /*0038*/ 	.word	0x00000001


	//----- nvinfo : EIATTR_CBANK_PARAM_SIZE
	.align		4
.L_102:
        /*003c*/ 	.byte	0x03, 0x19
        /*003e*/ 	.short	0x0418


	//----- nvinfo : EIATTR_PARAM_CBANK
	.align		4
        /*0040*/ 	.byte	0x04, 0x0a
        /*0042*/ 	.short	(.L_104 - .L_103)
	.align		4
.L_103:
        /*0044*/ 	.word	index@(.nv.constant0._ZN7cutlass13device_kernelIN5flash19enable_sm80_to_sm89INS1_16FlashAttnFwdSm80INS1_25CollectiveMainloopFwdSm80ILi8ELi1ELb1EN4cute5tupleIJNS5_1CILi128EEENS7_ILi96EEES8_EEELi128ENS_10bfloat16_tEfNS_4arch4Sm80ELb0ELb1ELb1ELb0ELb0ELb0ELb1ELb1EEENS1_21CollectiveEpilogueFwdINS6_IJS8_S8_S9_EEENS6_IJNS7_ILi1EEESH_SH_EEESB_SD_Li256ELb0ELb1ELb1ELb0EEENS1_19SingleTileSchedulerILb0ELb1ELb1ELi128EEEEEEEEEvNT_6ParamsE)
        /*0048*/ 	.short	0x0210
        /*004a*/ 	.short	0x0418


	//----- nvinfo : EIATTR_SW_WAR
	.align		4
.L_104:
        /*004c*/ 	.byte	0x04, 0x36
        /*004e*/ 	.short	(.L_106 - .L_105)
.L_105:
        /*0050*/ 	.word	0x00000008
.L_106:


//--------------------- .nv.info._ZN7cutlass13device_kernelIN5flash19enable_sm80_to_sm89INS1_16FlashAttnFwdSm80INS1_25CollectiveMainloopFwdSm80ILi8ELi1ELb1EN4cute5tupleIJNS5_1CILi128EEES8_S8_EEELi128ENS_10bfloat16_tEfNS_4arch4Sm80ELb1ELb0ELb1ELb0ELb0ELb0ELb1ELb1EEENS1_21CollectiveEpilogueFwdIS9_NS6_IJNS7_ILi1EEESF_SF_EEESA_SC_Li256ELb0ELb1ELb1ELb0EEENS1_30DynamicPersistentTileSchedulerILi256ELi256ELb1ELb1ELb0EEEEEEEEEvNT_6ParamsE --------------------------
	.section	.nv.info._ZN7cutlass13device_kernelIN5flash19enable_sm80_to_sm89INS1_16FlashAttnFwdSm80INS1_25CollectiveMainloopFwdSm80ILi8ELi1ELb1EN4cute5tupleIJNS5_1CILi128EEES8_S8_EEELi128ENS_10bfloat16_tEfNS_4arch4Sm80ELb1ELb0ELb1ELb0ELb0ELb0ELb1ELb1EEENS1_21CollectiveEpilogueFwdIS9_NS6_IJNS7_ILi1EEESF_SF_EEESA_SC_Li256ELb0ELb1ELb1ELb0EEENS1_30DynamicPersistentTileSchedulerILi256ELi256ELb1ELb1ELb0EEEEEEEEEvNT_6ParamsE,"",@"SHT_CUDA_INFO"
	.sectionflags	@""
	.align	4


	//----- nvinfo : EIATTR_CUDA_API_VERSION
	.align		4
        /*0000*/ 	.byte	0x04, 0x37
        /*0002*/ 	.short	(.L_108 - .L_107)
.L_107:
        /*0004*/ 	.word	0x00000082


	//----- nvinfo : EIATTR_KPARAM_INFO
	.align		4
.L_108:
        /*0008*/ 	.byte	0x04, 0x17
        /*000a*/ 	.short	(.L_110 - .L_109)
.L_109:
        /*000c*/ 	.word	0x00000000
        /*0010*/ 	.short	0x0000
        /*0012*/ 	.short	0x0000
        /*0014*/ 	.byte	0x00, 0xf0, 0xa1, 0x10


	//----- nvinfo : EIATTR_SPARSE_MMA_MASK
	.align		4
.L_110:
        /*0018*/ 	.byte	0x03, 0x50
        /*001a*/ 	.short	0x0000


	//----- nvinfo : EIATTR_MAXREG_COUNT
	.align		4
        /*001c*/ 	.byte	0x03, 0x1b
        /*001e*/ 	.short	0x00ff


	//----- nvinfo : EIATTR_MERCURY_ISA_VERSION
	.align		4
        /*0020*/ 	.byte	0x03, 0x5f
        /*0022*/ 	.short	0x0101


	//----- nvinfo : EIATTR_EXIT_INSTR_OFFSETS
	.align		4
        /*0024*/ 	.byte	0x04, 0x1c
        /*0026*/ 	.short	(.L_112 - .L_111)


	//   ....[0]....
.L_111:
        /*0028*/ 	.word	0x00000010


	//----- nvinfo : EIATTR_MAX_THREADS
	.align		4
.L_112:
        /*002c*/ 	.byte	0x04, 0x05
        /*002e*/ 	.short	(.L_114 - .L_113)
.L_113:
        /*0030*/ 	.word	0x00000100
        /*0034*/ 	.word	0x00000001
        /*0038*/ 	.word	0x00000001


	//----- nvinfo : EIATTR_CBANK_PARAM_SIZE
	.align		4
.L_114:
        /*003c*/ 	.byte	0x03, 0x19
        /*003e*/ 	.short	0x0428


	//----- nvinfo : EIATTR_PARAM_CBANK
	.align		4
        /*0040*/ 	.byte	0x04, 0x0a
        /*0042*/ 	.short	(.L_116 - .L_115)
	.align		4
.L_115:
        /*0044*/ 	.word	index@(.nv.constant0._ZN7cutlass13device_kernelIN5flash19enable_sm80_to_sm89INS1_16FlashAttnFwdSm80INS1_25CollectiveMainloopFwdSm80ILi8ELi1ELb1EN4cute5tupleIJNS5_1CILi128EEES8_S8_EEELi128ENS_10bfloat16_tEfNS_4arch4Sm80ELb1ELb0ELb1ELb0ELb0ELb0ELb1ELb1EEENS1_21CollectiveEpilogueFwdIS9_NS6_IJNS7_ILi1EEESF_SF_EEESA_SC_Li256ELb0ELb1ELb1ELb0EEENS1_30DynamicPersistentTileSchedulerILi256ELi256ELb1ELb1ELb0EEEEEEEEEvNT_6ParamsE)
        /*0048*/ 	.short	0x0210
        /*004a*/ 	.short	0x0428


	//----- nvinfo : EIATTR_SW_WAR
	.align		4
.L_116:
        /*004c*/ 	.byte	0x04, 0x36
        /*004e*/ 	.short	(.L_118 - .L_117)
.L_117:
        /*0050*/ 	.word	0x00000008
.L_118:


//--------------------- .nv.info._ZN7cutlass13device_kernelIN5flash19enable_sm80_to_sm89INS1_16FlashAttnFwdSm80INS1_25CollectiveMainloopFwdSm80ILi4ELi1ELb0EN4cute5tupleIJNS5_1CILi128EEENS7_ILi64EEES8_EEELi128ENS_10bfloat16_tEfNS_4arch4Sm80ELb0ELb0ELb1ELb0ELb0ELb0ELb1ELb1EEENS1_21CollectiveEpilogueFwdINS6_IJS8_S8_S9_EEENS6_IJNS7_ILi1EEESH_SH_EEESB_SD_Li128ELb0ELb1ELb1ELb0EEENS1_19SingleTileSchedulerILb0ELb1ELb1ELi128EEEEEEEEEvNT_6ParamsE --------------------------
	.section	.nv.info._ZN7cutlass13device_kernelIN5flash19enable_sm80_to_sm89INS1_16FlashAttnFwdSm80INS1_25CollectiveMainloopFwdSm80ILi4ELi1ELb0EN4cute5tupleIJNS5_1CILi128EEENS7_ILi64EEES8_EEELi128ENS_10bfloat16_tEfNS_4arch4Sm80ELb0ELb0ELb1ELb0ELb0ELb0ELb1ELb1EEENS1_21CollectiveEpilogueFwdINS6_IJS8_S8_S9_EEENS6_IJNS7_ILi1EEESH_SH_EEESB_SD_Li128ELb0ELb1ELb1ELb0EEENS1_19SingleTileSchedulerILb0ELb1ELb1ELi128EEEEEEEEEvNT_6ParamsE,"",@"SHT_CUDA_INFO"
	.sectionflags	@""
	.align	4


	//----- nvinfo : EIATTR_CUDA_API_VERSION
	.align		4
        /*0000*/ 	.byte	0x04, 0x37
        /*0002*/ 	.short	(.L_120 - .L_119)
.L_119:
        /*0004*/ 	.word	0x00000082


	//----- nvinfo : EIATTR_KPARAM_INFO
	.align		4
.L_120:
        /*0008*/ 	.byte	0x04, 0x17
        /*000a*/ 	.short	(.L_122 - .L_121)
.L_121:
        /*000c*/ 	.word	0x00000000
        /*0010*/ 	.short	0x0000
        /*0012*/ 	.short	0x0000
        /*0014*/ 	.byte	0x00, 0xf0, 0x61, 0x10


	//----- nvinfo : EIATTR_SPARSE_MMA_MASK
	.align		4
.L_122:
        /*0018*/ 	.byte	0x03, 0x50
        /*001a*/ 	.short	0x0000


	//----- nvinfo : EIATTR_MAXREG_COUNT
	.align		4
        /*001c*/ 	.byte	0x03, 0x1b
        /*001e*/ 	.short	0x00ff


	//----- nvinfo : EIATTR_MERCURY_ISA_VERSION
	.align		4
        /*0020*/ 	.byte	0x03, 0x5f
        /*0022*/ 	.short	0x0101


	//----- nvinfo : EIATTR_EXIT_INSTR_OFFSETS
	.align		4
        /*0024*/ 	.byte	0x04, 0x1c
        /*0026*/ 	.short	(.L_124 - .L_123)


	//   ....[0]....
.L_123:
        /*0028*/ 	.word	0x00000010


	//----- nvinfo : EIATTR_MAX_THREADS
	.align		4
.L_124:
        /*002c*/ 	.byte	0x04, 0x05
        /*002e*/ 	.short	(.L_126 - .L_125)
.L_125:
        /*0030*/ 	.word	0x00000080
        /*0034*/ 	.word	0x00000001
        /*0038*/ 	.word	0x00000001


	//----- nvinfo : EIATTR_CBANK_PARAM_SIZE
	.align		4
.L_126:
        /*003c*/ 	.byte	0x03, 0x19
        /*003e*/ 	.short	0x0418


	//----- nvinfo : EIATTR_PARAM_CBANK
	.align		4
        /*0040*/ 	.byte	0x04, 0x0a
        /*0042*/ 	.short	(.L_128 - .L_127)
	.align		4
.L_127:
        /*0044*/ 	.word	index@(.nv.constant0._ZN7cutlass13device_kernelIN5flash19enable_sm80_to_sm89INS1_16FlashAttnFwdSm80INS1_25CollectiveMainloopFwdSm80ILi4ELi1ELb0EN4cute5tupleIJNS5_1CILi128EEENS7_ILi64EEES8_EEELi128ENS_10bfloat16_tEfNS_4arch4Sm80ELb0ELb0ELb1ELb0ELb0ELb0ELb1ELb1EEENS1_21CollectiveEpilogueFwdINS6_IJS8_S8_S9_EEENS6_IJNS7_ILi1EEESH_SH_EEESB_SD_Li128ELb0ELb1ELb1ELb0EEENS1_19SingleTileSchedulerILb0ELb1ELb1ELi128EEEEEEEEEvNT_6ParamsE)
        /*0048*/ 	.short	0x0210
        /*004a*/ 	.short	0x0418


	//----- nvinfo : EIATTR_SW_WAR
	.align		4
.L_128:
        /*004c*/ 	.byte	0x04, 0x36
        /*004e*/ 	.short	(.L_130 - .L_129)
.L_129:
        /*0050*/ 	.word	0x00000008
.L_130:


//--------------------- .nv.info._ZN7cutlass13device_kernelIN5flash19enable_sm80_to_sm89INS1_16FlashAttnFwdSm80INS1_25CollectiveMainloopFwdSm80ILi8ELi1ELb1EN4cute5tupleIJNS5_1CILi128EEENS7_ILi112EEES8_EEELi128ENS_10bfloat16_tEfNS_4arch4Sm80ELb0ELb0ELb1ELb1ELb0ELb0ELb1ELb1EEENS1_21CollectiveEpilogueFwdINS6_IJS8_S8_S9_EEENS6_IJNS7_ILi1EEESH_SH_EEESB_SD_Li256ELb1ELb1ELb1ELb0EEENS1_36VarlenDynamicPersistentTileSchedulerILi128ELi112ELi256ELi256ELb1ELb1ELb0ELb0ELb1ELb1EEEEEEEEEvNT_6ParamsE --------------------------
	.section	.nv.info._ZN7cutlass13device_kernelIN5flash19enable_sm80_to_sm89INS1_16FlashAttnFwdSm80INS1_25CollectiveMainloopFwdSm80ILi8ELi1ELb1EN4cute5tupleIJNS5_1CILi128EEENS7_ILi112EEES8_EEELi128ENS_10bfloat16_tEfNS_4arch4Sm80ELb0ELb0ELb1ELb1ELb0ELb0ELb1ELb1EEENS1_21CollectiveEpilogueFwdINS6_IJS8_S8_S9_EEENS6_IJNS7_ILi1EEESH_SH_EEESB_SD_Li256ELb1ELb1ELb1ELb0EEENS1_36VarlenDynamicPersistentTileSchedulerILi128ELi112ELi256ELi256ELb1ELb1ELb0ELb0ELb1ELb1EEEEEEEEEvNT_6ParamsE,"",@"SHT_CUDA_INFO"
	.sectionflags	@""
	.align	4


	//----- nvinfo : EIATTR_CUDA_API_VERSION
	.align		4
        /*0000*/ 	.byte	0x04, 0x37
        /*0002*/ 	.short	(.L_132 - .L_131)
.L_131:
        /*0004*/ 	.word	0x00000082


	//----- nvinfo : EIATTR_KPARAM_INFO
	.align		4
.L_132:
        /*0008*/ 	.byte	0x04, 0x17
        /*000a*/ 	.short	(.L_134 - .L_133)
.L_133:
        /*000c*/ 	.word	0x00000000
        /*0010*/ 	.short	0x0000
        /*0012*/ 	.short	0x0000
        /*0014*/ 	.byte	0x00, 0xf0, 0xe1, 0x10


	//----- nvinfo : EIATTR_SPARSE_MMA_MASK
	.align		4
.L_134:
        /*0018*/ 	.byte	0x03, 0x50
        /*001a*/ 	.short	0x0000


	//----- nvinfo : EIATTR_MAXREG_COUNT
	.align		4
        /*001c*/ 	.byte	0x03, 0x1b
        /*001e*/ 	.short	0x00ff


	//----- nvinfo : EIATTR_MERCURY_ISA_VERSION
	.align		4
        /*0020*/ 	.byte	0x03, 0x5f
        /*0022*/ 	.short	0x0101


	//----- nvinfo : EIATTR_EXIT_INSTR_OFFSETS
	.align		4
        /*0024*/ 	.byte	0x04, 0x1c
        /*0026*/ 	.short	(.L_136 - .L_135)


	//   ....[0]....
.L_135:
        /*0028*/ 	.word	0x00000010


	//----- nvinfo : EIATTR_MAX_THREADS
	.align		4
.L_136:
        /*002c*/ 	.byte	0x04, 0x05
        /*002e*/ 	.short	(.L_138 - .L_137)
.L_137:
        /*0030*/ 	.word	0x00000100
        /*0034*/ 	.word	0x00000001
        /*0038*/ 	.word	0x00000001


	//----- nvinfo : EIATTR_CBANK_PARAM_SIZE
	.align		4
.L_138:
        /*003c*/ 	.byte	0x03, 0x19
        /*003e*/ 	.short	0x0438


	//----- nvinfo : EIATTR_PARAM_CBANK
	.align		4
        /*0040*/ 	.byte	0x04, 0x0a
        /*0042*/ 	.short	(.L_140 - .L_139)
	.align		4
.L_139:
        /*0044*/ 	.word	index@(.nv.constant0._ZN7cutlass13device_kernelIN5flash19enable_sm80_to_sm89INS1_16FlashAttnFwdSm80INS1_25CollectiveMainloopFwdSm80ILi8ELi1ELb1EN4cute5tupleIJNS5_1CILi128EEENS7_ILi112EEES8_EEELi128ENS_10bfloat16_tEfNS_4arch4Sm80ELb0ELb0ELb1ELb1ELb0ELb0ELb1ELb1EEENS1_21CollectiveEpilogueFwdINS6_IJS8_S8_S9_EEENS6_IJNS7_ILi1EEESH_SH_EEESB_SD_Li256ELb1ELb1ELb1ELb0EEENS1_36VarlenDynamicPersistentTileSchedulerILi128ELi112ELi256ELi256ELb1ELb1ELb0ELb0ELb1ELb1EEEEEEEEEvNT_6ParamsE)
        /*0048*/ 	.short	0x0210
        /*004a*/ 	.short	0x0438


	//----- nvinfo : EIATTR_SW_WAR
	.align		4
.L_140:
        /*004c*/ 	.byte	0x04, 0x36
        /*004e*/ 	.short	(.L_142 - .L_141)
.L_141:
        /*0050*/ 	.word	0x00000008
.L_142:


//--------------------- .nv.info._ZN7cutlass13device_kernelIN5flash19enable_sm80_to_sm89INS1_16FlashAttnFwdSm80INS1_25CollectiveMainloopFwdSm80ILi8ELi1ELb1EN4cute5tupleIJNS5_1CILi128EEENS7_ILi112EEES8_EEELi128ENS_10bfloat16_tEfNS_4arch4Sm80ELb0ELb0ELb1ELb1ELb0ELb1ELb1ELb1EEENS1_21CollectiveEpilogueFwdINS6_IJS8_S8_S9_EEENS6_IJNS7_ILi1EEESH_SH_EEESB_SD_Li256ELb1ELb1ELb1ELb0EEENS1_36VarlenDynamicPersistentTileSchedulerILi128ELi112ELi256ELi256ELb1ELb1ELb0ELb0ELb1ELb1EEEEEEEEEvNT_6ParamsE --------------------------
	.section	.nv.info._ZN7cutlass13device_kernelIN5flash19enable_sm80_to_sm89INS1_16FlashAttnFwdSm80INS1_25CollectiveMainloopFwdSm80ILi8ELi1ELb1EN4cute5tupleIJNS5_1CILi128EEENS7_ILi112EEES8_EEELi128ENS_10bfloat16_tEfNS_4arch4Sm80ELb0ELb0ELb1ELb1ELb0ELb1ELb1ELb1EEENS1_21CollectiveEpilogueFwdINS6_IJS8_S8_S9_EEENS6_IJNS7_ILi1EEESH_SH_EEESB_SD_Li256ELb1ELb1ELb1ELb0EEENS1_36VarlenDynamicPersistentTileSchedulerILi128ELi112ELi256ELi256ELb1ELb1ELb0ELb0ELb1ELb1EEEEEEEEEvNT_6ParamsE,"",@"SHT_CUDA_INFO"
	.sectionflags	@""
	.align	4


	//----- nvinfo : EIATTR_CUDA_API_VERSION
	.align		4
        /*0000*/ 	.byte	0x04, 0x37
        /*0002*/ 	.short	(.L_144 - .L_143)
.L_143:
        /*0004*/ 	.word	0x00000082


	//----- nvinfo : EIATTR_KPARAM_INFO
	.align		4
.L_144:
        /*0008*/ 	.byte	0x04, 0x17
        /*000a*/ 	.short	(.L_146 - .L_145)
.L_145:
        /*000c*/ 	.word	0x00000000
        /*0010*/ 	.short	0x0000
        /*0012*/ 	.short	0x0000
        /*0014*/ 	.byte	0x00, 0xf0, 0xe1, 0x10


	//----- nvinfo : EIATTR_SPARSE_MMA_MASK
	.align		4
.L_146:
        /*0018*/ 	.byte	0x03, 0x50
        /*001a*/ 	.short	0x0000


	//----- nvinfo : EIATTR_MAXREG_COUNT
	.align		4
        /*001c*/ 	.byte	0x03, 0x1b
        /*001e*/ 	.short	0x00ff


	//----- nvinfo : EIATTR_MERCURY_ISA_VERSION
	.align		4
        /*0020*/ 	.byte	0x03, 0x5f
        /*0022*/ 	.short	0x0101


	//----- nvinfo : EIATTR_EXIT_INSTR_OFFSETS
	.align		4
        /*0024*/ 	.byte	0x04, 0x1c
        /*0026*/ 	.short	(.L_148 - .L_147)


	//   ....[0]....
.L_147:
        /*0028*/ 	.word	0x00000010


	//----- nvinfo : EIATTR_MAX_THREADS
	.align		4
.L_148:
        /*002c*/ 	.byte	0x04, 0x05
        /*002e*/ 	.short	(.L_150 - .L_149)
.L_149:
        /*0030*/ 	.word	0x00000100
        /*0034*/ 	.word	0x00000001
        /*0038*/ 	.word	0x00000001


	//----- nvinfo : EIATTR_CBANK_PARAM_SIZE
	.align		4
.L_150:
        /*003c*/ 	.byte	0x03, 0x19
        /*003e*/ 	.short	0x0438


	//----- nvinfo : EIATTR_PARAM_CBANK
	.align		4
        /*0040*/ 	.byte	0x04, 0x0a
        /*0042*/ 	.short	(.L_152 - .L_151)
	.align		4
.L_151:
        /*0044*/ 	.word	index@(.nv.constant0._ZN7cutlass13device_kernelIN5flash19enable_sm80_to_sm89INS1_16FlashAttnFwdSm80INS1_25CollectiveMainloopFwdSm80ILi8ELi1ELb1EN4cute5tupleIJNS5_1CILi128EEENS7_ILi112EEES8_EEELi128ENS_10bfloat16_tEfNS_4arch4Sm80ELb0ELb0ELb1ELb1ELb0ELb1ELb1ELb1EEENS1_21CollectiveEpilogueFwdINS6_IJS8_S8_S9_EEENS6_IJNS7_ILi1EEESH_SH_EEESB_SD_Li256ELb1ELb1ELb1ELb0EEENS1_36VarlenDynamicPersistentTileSchedulerILi128ELi112ELi256ELi256ELb1ELb1ELb0ELb0ELb1ELb1EEEEEEEEEvNT_6ParamsE)
        /*0048*/ 	.short	0x0210
        /*004a*/ 	.short	0x0438


	//----- nvinfo : EIATTR_SW_WAR
	.align		4
.L_152:
        /*004c*/ 	.byte	0x04, 0x36
        /*004e*/ 	.short	(.L_154 - .L_153)
.L_153:
        /*0050*/ 	.word	0x00000008
.L_154:


//--------------------- .nv.info._ZN7cutlass13device_kernelIN5flash19enable_sm80_to_sm89INS1_16FlashAttnFwdSm80INS1_25CollectiveMainloopFwdSm80ILi4ELi1ELb0EN4cute5tupleIJNS5_1CILi128EEENS7_ILi48EEES8_EEELi128ENS_10bfloat16_tEfNS_4arch4Sm80ELb0ELb1ELb1ELb0ELb0ELb0ELb1ELb1EEENS1_21CollectiveEpilogueFwdINS6_IJS8_S8_S9_EEENS6_IJNS7_ILi1EEESH_SH_EEESB_SD_Li128ELb0ELb1ELb1ELb0EEENS1_19SingleTileSchedulerILb0ELb1ELb1ELi128EEEEEEEEEvNT_6ParamsE --------------------------
	.section	.nv.info._ZN7cutlass13device_kernelIN5flash19enable_sm80_to_sm89INS1_16FlashAttnFwdSm80INS1_25CollectiveMainloopFwdSm80ILi4ELi1ELb0EN4cute5tupleIJNS5_1CILi128EEENS7_ILi48EEES8_EEELi128ENS_10bfloat16_tEfNS_4arch4Sm80ELb0ELb1ELb1ELb0ELb0ELb0ELb1ELb1EEENS1_21CollectiveEpilogueFwdINS6_IJS8_S8_S9_EEENS6_IJNS7_ILi1EEESH_SH_EEESB_SD_Li128ELb0ELb1ELb1ELb0EEENS1_19SingleTileSchedulerILb0ELb1ELb1ELi128EEEEEEEEEvNT_6ParamsE,"",@"SHT_CUDA_INFO"
	.sectionflags	@""
	.align	4


	//----- nvinfo : EIATTR_CUDA_API_VERSION
	.align		4
        /*0000*/ 	.byte	0x04, 0x37
        /*0002*/ 	.short	(.L_156 - .L_155)
.L_155:
        /*0004*/ 	.word	0x00000082


	//----- nvinfo : EIATTR_KPARAM_INFO
	.align		4
.L_156:
        /*0008*/ 	.byte	0x04, 0x17
        /*000a*/ 	.short	(.L_158 - .L_157)
.L_157:
        /*000c*/ 	.word	0x00000000
        /*0010*/ 	.short	0x0000
        /*0012*/ 	.short	0x0000
        /*0014*/ 	.byte	0x00, 0xf0, 0x61, 0x10


	//----- nvinfo : EIATTR_SPARSE_MMA_MASK
	.align		4
.L_158:
        /*0018*/ 	.byte	0x03, 0x50
        /*001a*/ 	.short	0x0000


	//----- nvinfo : EIATTR_MAXREG_COUNT
	.align		4
        /*001c*/ 	.byte	0x03, 0x1b
        /*001e*/ 	.short	0x00ff


	//----- nvinfo : EIATTR_MERCURY_ISA_VERSION
	.align		4
        /*0020*/ 	.byte	0x03, 0x5f
        /*0022*/ 	.short	0x0101


	//----- nvinfo : EIATTR_EXIT_INSTR_OFFSETS
	.align		4
        /*0024*/ 	.byte	0x04, 0x1c
        /*0026*/ 	.short	(.L_160 - .L_159)


	//   ....[0]....
.L_159:
        /*0028*/ 	.word	0x00000010


	//----- nvinfo : EIATTR_MAX_THREADS
	.align		4
.L_160:
        /*002c*/ 	.byte	0x04, 0x05
        /*002e*/ 	.short	(.L_162 - .L_161)
.L_161:
        /*0030*/ 	.word	0x00000080
        /*0034*/ 	.word	0x00000001
        /*0038*/ 	.word	0x00000001


	//----- nvinfo : EIATTR_CBANK_PARAM_SIZE
	.align		4
.L_162:
        /*003c*/ 	.byte	0x03, 0x19
        /*003e*/ 	.short	0x0418


	//----- nvinfo : EIATTR_PARAM_CBANK
	.align		4
        /*0040*/ 	.byte	0x04, 0x0a
        /*0042*/ 	.short	(.L_164 - .L_163)
	.align		4
.L_163:
        /*0044*/ 	.word	index@(.nv.constant0._ZN7cutlass13device_kernelIN5flash19enable_sm80_to_sm89INS1_16FlashAttnFwdSm80INS1_25CollectiveMainloopFwdSm80ILi4ELi1ELb0EN4cute5tupleIJNS5_1CILi128EEENS7_ILi48EEES8_EEELi128ENS_10bfloat16_tEfNS_4arch4Sm80ELb0ELb1ELb1ELb0ELb0ELb0ELb1ELb1EEENS1_21CollectiveEpilogueFwdINS6_IJS8_S8_S9_EEENS6_IJNS7_ILi1EEESH_SH_EEESB_SD_Li128ELb0ELb1ELb1ELb0EEENS1_19SingleTileSchedulerILb0ELb1ELb1ELi128EEEEEEEEEvNT_6ParamsE)
        /*0048*/ 	.short	0x0210
        /*004a*/ 	.short	0x0418


	//----- nvinfo : EIATTR_SW_WAR
	.align		4
.L_164:
        /*004c*/ 	.byte	0x04, 0x36
        /*004e*/ 	.short	(.L_166 - .L_165)
.L_165:
        /*0050*/ 	.word	0x00000008
.L_166:


//--------------------- .nv.info._ZN7cutlass13device_kernelIN5flash19enable_sm80_to_sm89INS1_16FlashAttnFwdSm80INS1_25CollectiveMainloopFwdSm80ILi8ELi1ELb1EN4cute5tupleIJNS5_1CILi128EEENS7_ILi96EEES8_EEELi128ENS_10bfloat16_tEfNS_4arch4Sm80ELb0ELb1ELb1ELb1ELb0ELb0ELb1ELb1EEENS1_21CollectiveEpilogueFwdINS6_IJS8_S8_S9_EEENS6_IJNS7_ILi1EEESH_SH_EEESB_SD_Li256ELb1ELb1ELb1ELb0EEENS1_36VarlenDynamicPersistentTileSchedulerILi128ELi96ELi256ELi256ELb1ELb1ELb0ELb1ELb0ELb1EEEEEEEEEvNT_6ParamsE --------------------------
	.section	.nv.info._ZN7cutlass13device_kernelIN5flash19enable_sm80_to_sm89INS1_16FlashAttnFwdSm80INS1_25CollectiveMainloopFwdSm80ILi8ELi1ELb1EN4cute5tupleIJNS5_1CILi128EEENS7_ILi96EEES8_EEELi128ENS_10bfloat16_tEfNS_4arch4Sm80ELb0ELb1ELb1ELb1ELb0ELb0ELb1ELb1EEENS1_21CollectiveEpilogueFwdINS6_IJS8_S8_S9_EEENS6_IJNS7_ILi1EEESH_SH_EEESB_SD_Li256ELb1ELb1ELb1ELb0EEENS1_36VarlenDynamicPersistentTileSchedulerILi128ELi96ELi256ELi256ELb1ELb1ELb0ELb1ELb0ELb1EEEEEEEEEvNT_6ParamsE,"",@"SHT_CUDA_INFO"
	.sectionflags	@""
	.align	4


	//----- nvinfo : EIATTR_CUDA_API_VERSION
	.align		4
        /*0000*/ 	.byte	0x04, 0x37
        /*0002*/ 	.short	(.L_168 - .L_167)
.L_167:
        /*0004*/ 	.word	0x00000082


	//----- nvinfo : EIATTR_KPARAM_INFO
	.align		4
.L_168:
        /*0008*/ 	.byte	0x04, 0x17
        /*000a*/ 	.short	(.L_170 - .L_169)
.L_169:
        /*000c*/ 	.word	0x00000000
        /*0010*/ 	.short	0x0000
        /*0012*/ 	.short	0x0000
        /*0014*/ 	.byte	0x00, 0xf0, 0xe1, 0x10


	//----- nvinfo : EIATTR_SPARSE_MMA_MASK
	.align		4
.L_170:
        /*0018*/ 	.byte	0x03, 0x50
        /*001a*/ 	.short	0x0000


	//----- nvinfo : EIATTR_MAXREG_COUNT
	.align		4
        /*001c*/ 	.byte	0x03, 0x1b
        /*001e*/ 	.short	0x00ff


	//----- nvinfo : EIATTR_MERCURY_ISA_VERSION
	.align		4
        /*0020*/ 	.byte	0x03, 0x5f
        /*0022*/ 	.short	0x0101


	//----- nvinfo : EIATTR_EXIT_INSTR_OFFSETS
	.align		4
        /*0024*/ 	.byte	0x04, 0x1c
        /*0026*/ 	.short	(.L_172 - .L_171)


	//   ....[0]....
.L_171:
        /*0028*/ 	.word	0x00000010


	//----- nvinfo : EIATTR_MAX_THREADS
	.align		4
.L_172:
        /*002c*/ 	.byte	0x04, 0x05
        /*002e*/ 	.short	(.L_174 - .L_173)
.L_173:
        /*0030*/ 	.word	0x00000100
        /*0034*/ 	.word	0x00000001
        /*0038*/ 	.word	0x00000001


	//----- nvinfo : EIATTR_CBANK_PARAM_SIZE
	.align		4
.L_174:
        /*003c*/ 	.byte	0x03, 0x19
        /*003e*/ 	.short	0x0438


	//----- nvinfo : EIATTR_PARAM_CBANK
	.align		4
        /*0040*/ 	.byte	0x04, 0x0a
        /*0042*/ 	.short	(.L_176 - .L_175)
	.align		4
.L_175:
        /*0044*/ 	.word	index@(.nv.constant0._ZN7cutlass13device_kernelIN5flash19enable_sm80_to_sm89INS1_16FlashAttnFwdSm80INS1_25CollectiveMainloopFwdSm80ILi8ELi1ELb1EN4cute5tupleIJNS5_1CILi128EEENS7_ILi96EEES8_EEELi128ENS_10bfloat16_tEfNS_4arch4Sm80ELb0ELb1ELb1ELb1ELb0ELb0ELb1ELb1EEENS1_21CollectiveEpilogueFwdINS6_IJS8_S8_S9_EEENS6_IJNS7_ILi1EEESH_SH_EEESB_SD_Li256ELb1ELb1ELb1ELb0EEENS1_36VarlenDynamicPersistentTileSchedulerILi128ELi96ELi256ELi256ELb1ELb1ELb0ELb1ELb0ELb1EEEEEEEEEvNT_6ParamsE)
        /*0048*/ 	.short	0x0210
        /*004a*/ 	.short	0x0438


	//----- nvinfo : EIATTR_SW_WAR
	.align		4
.L_176:
        /*004c*/ 	.byte	0x04, 0x36
        /*004e*/ 	.short	(.L_178 - .L_177)
.L_177:
        /*0050*/ 	.word	0x00000008
.L_178:


//--------------------- .nv.info._ZN7cutlass13device_kernelIN5flash19enable_sm80_to_sm89INS1_16FlashAttnFwdSm80INS1_25CollectiveMainloopFwdSm80ILi8ELi1ELb1EN4cute5tupleIJNS5_1CILi128EEENS7_ILi96EEES8_EEELi128ENS_10bfloat16_tEfNS_4arch4Sm80ELb0ELb1ELb1ELb1ELb0ELb1ELb1ELb1EEENS1_21CollectiveEpilogueFwdINS6_IJS8_S8_S9_EEENS6_IJNS7_ILi1EEESH_SH_EEESB_SD_Li256ELb1ELb1ELb1ELb0EEENS1_36VarlenDynamicPersistentTileSchedulerILi128ELi96ELi256ELi256ELb1ELb1ELb0ELb1ELb0ELb1EEEEEEEEEvNT_6ParamsE --------------------------
	.section	.nv.info._ZN7cutlass13device_kernelIN5flash19enable_sm80_to_sm89INS1_16FlashAttnFwdSm80INS1_25CollectiveMainloopFwdSm80ILi8ELi1ELb1EN4cute5tupleIJNS5_1CILi128EEENS7_ILi96EEES8_EEELi128ENS_10bfloat16_tEfNS_4arch4Sm80ELb0ELb1ELb1ELb1ELb0ELb1ELb1ELb1EEENS1_21CollectiveEpilogueFwdINS6_IJS8_S8_S9_EEENS6_IJNS7_ILi1EEESH_SH_EEESB_SD_Li256ELb1ELb1ELb1ELb0EEENS1_36VarlenDynamicPersistentTileSchedulerILi128ELi96ELi256ELi256ELb1ELb1ELb0ELb1ELb0ELb1EEEEEEEEEvNT_6ParamsE,"",@"SHT_CUDA_INFO"
	.sectionflags	@""
	.align	4


	//----- nvinfo : EIATTR_CUDA_API_VERSION
	.align		4
        /*0000*/ 	.byte	0x04, 0x37
        /*0002*/ 	.short	(.L_180 - .L_179)
.L_179:
        /*0004*/ 	.word	0x00000082


	//----- nvinfo : EIATTR_KPARAM_INFO
	.align		4
.L_180:
        /*0008*/ 	.byte	0x04, 0x17
        /*000a*/ 	.short	(.L_182 - .L_181)
.L_181:
        /*000c*/ 	.word	0x00000000
        /*0010*/ 	.short	0x0000
        /*0012*/ 	.short	0x0000
        /*0014*/ 	.byte	0x00, 0xf0, 0xe1, 0x10


	//----- nvinfo : EIATTR_SPARSE_MMA_MASK
	.align		4
.L_182:
        /*0018*/ 	.byte	0x03, 0x50
        /*001a*/ 	.short	0x0000


	//----- nvinfo : EIATTR_MAXREG_COUNT
	.align		4
        /*001c*/ 	.byte	0x03, 0x1b
        /*001e*/ 	.short	0x00ff


	//----- nvinfo : EIATTR_MERCURY_ISA_VERSION
	.align		4
        /*0020*/ 	.byte	0x03, 0x5f
        /*0022*/ 	.short	0x0101


	//----- nvinfo : EIATTR_EXIT_INSTR_OFFSETS
	.align		4
        /*0024*/ 	.byte	0x04, 0x1c
        /*0026*/ 	.short	(.L_184 - .L_183)


	//   ....[0]....
.L_183:
        /*0028*/ 	.word	0x00000010


	//----- nvinfo : EIATTR_MAX_THREADS
	.align		4
.L_184:
        /*002c*/ 	.byte	0x04, 0x05
        /*002e*/ 	.short	(.L_186 - .L_185)
.L_185:
        /*0030*/ 	.word	0x00000100
        /*0034*/ 	.word	0x00000001
        /*0038*/ 	.word	0x00000001


	//----- nvinfo : EIATTR_CBANK_PARAM_SIZE
	.align		4
.L_186:
        /*003c*/ 	.byte	0x03, 0x19
        /*003e*/ 	.short	0x0438


	//----- nvinfo : EIATTR_PARAM_CBANK
	.align		4
        /*0040*/ 	.byte	0x04, 0x0a
        /*0042*/ 	.short	(.L_188 - .L_187)
	.align		4
.L_187:
        /*0044*/ 	.word	index@(.nv.constant0._ZN7cutlass13device_kernelIN5flash19enable_sm80_to_sm89INS1_16FlashAttnFwdSm80INS1_25CollectiveMainloopFwdSm80ILi8ELi1ELb1EN4cute5tupleIJNS5_1CILi128EEENS7_ILi96EEES8_EEELi128ENS_10bfloat16_tEfNS_4arch4Sm80ELb0ELb1ELb1ELb1ELb0ELb1ELb1ELb1EEENS1_21CollectiveEpilogueFwdINS6_IJS8_S8_S9_EEENS6_IJNS7_ILi1EEESH_SH_EEESB_SD_Li256ELb1ELb1ELb1ELb0EEENS1_36VarlenDynamicPersistentTileSchedulerILi128ELi96ELi256ELi256ELb1ELb1ELb0ELb1ELb0ELb1EEEEEEEEEvNT_6ParamsE)
        /*0048*/ 	.short	0x0210
        /*004a*/ 	.short	0x0438


	//----- nvinfo : EIATTR_SW_WAR
	.align		4
.L_188:
        /*004c*/ 	.byte	0x04, 0x36
        /*004e*/ 	.short	(.L_190 - .L_189)
.L_189:
        /*0050*/ 	.word	0x00000008
.L_190:


//--------------------- .nv.info._ZN7cutlass13device_kernelIN5flash19enable_sm80_to_sm89INS1_16FlashAttnFwdSm80INS1_25CollectiveMainloopFwdSm80ILi4ELi1ELb0EN4cute5tupleIJNS5_1CILi128EEENS7_ILi64EEES8_EEELi128ENS_10bfloat16_tEfNS_4arch4Sm80ELb1ELb0ELb1ELb0ELb0ELb0ELb1ELb1EEENS1_21CollectiveEpilogueFwdINS6_IJS8_S8_S9_EEENS6_IJNS7_ILi1EEESH_SH_EEESB_SD_Li128ELb0ELb1ELb1ELb0EEENS1_30DynamicPersistentTileSchedulerILi128ELi128ELb1ELb1ELb0EEEEEEEEEvNT_6ParamsE --------------------------
	.section	.nv.info._ZN7cutlass13device_kernelIN5flash19enable_sm80_to_sm89INS1_16FlashAttnFwdSm80INS1_25CollectiveMainloopFwdSm80ILi4ELi1ELb0EN4cute5tupleIJNS5_1CILi128EEENS7_ILi64EEES8_EEELi128ENS_10bfloat16_tEfNS_4arch4Sm80ELb1ELb0ELb1ELb0ELb0ELb0ELb1ELb1EEENS1_21CollectiveEpilogueFwdINS6_IJS8_S8_S9_EEENS6_IJNS7_ILi1EEESH_SH_EEESB_SD_Li128ELb0ELb1ELb1ELb0EEENS1_30DynamicPersistentTileSchedulerILi128ELi128ELb1ELb1ELb0EEEEEEEEEvNT_6ParamsE,"",@"SHT_CUDA_INFO"
	.sectionflags	@""
	.align	4


	//----- nvinfo : EIATTR_CUDA_API_VERSION
	.align		4
        /*0000*/ 	.byte	0x04, 0x37
        /*0002*/ 	.short	(.L_192 - .L_191)
.L_191:
        /*0004*/ 	.word	0x00000082


	//----- nvinfo : EIATTR_KPARAM_INFO
	.align		4
.L_192:
        /*0008*/ 	.byte	0x04, 0x17
        /*000a*/ 	.short	(.L_194 - .L_193)
.L_193:
        /*000c*/ 	.word	0x00000000
        /*0010*/ 	.short	0x0000
        /*0012*/ 	.short	0x0000
        /*0014*/ 	.byte	0x00, 0xf0, 0xa1, 0x10


	//----- nvinfo : EIATTR_SPARSE_MMA_MASK
	.align		4
.L_194:
        /*0018*/ 	.byte	0x03, 0x50
        /*001a*/ 	.short	0x0000


	//----- nvinfo : EIATTR_MAXREG_COUNT
	.align		4
        /*001c*/ 	.byte	0x03, 0x1b
        /*001e*/ 	.short	0x00ff


	//----- nvinfo : EIATTR_MERCURY_ISA_VERSION
	.align		4
        /*0020*/ 	.byte	0x03, 0x5f
        /*0022*/ 	.short	0x0101


	//----- nvinfo : EIATTR_EXIT_INSTR_OFFSETS
	.align		4
        /*0024*/ 	.byte	0x04, 0x1c
        /*0026*/ 	.short	(.L_196 - .L_195)


	//   ....[0]....
.L_195:
        /*0028*/ 	.word	0x00000010


	//----- nvinfo : EIATTR_MAX_THREADS
	.align		4
.L_196:
        /*002c*/ 	.byte	0x04, 0x05
        /*002e*/ 	.short	(.L_198 - .L_197)
.L_197:
        /*0030*/ 	.word	0x00000080
        /*0034*/ 	.word	0x00000001
        /*0038*/ 	.word	0x00000001


	//----- nvinfo : EIATTR_CBANK_PARAM_SIZE
	.align		4
.L_198:
        /*003c*/ 	.byte	0x03, 0x19
        /*003e*/ 	.short	0x0428


	//----- nvinfo : EIATTR_PARAM_CBANK
	.align		4
        /*0040*/ 	.byte	0x04, 0x0a
        /*0042*/ 	.short	(.L_200 - .L_199)
	.align		4
.L_199:
        /*0044*/ 	.word	index@(.nv.constant0._ZN7cutlass13device_kernelIN5flash19enable_sm80_to_sm89INS1_16FlashAttnFwdSm80INS1_25CollectiveMainloopFwdSm80ILi4ELi1ELb0EN4cute5tupleIJNS5_1CILi128EEENS7_ILi64EEES8_EEELi128ENS_10bfloat16_tEfNS_4arch4Sm80ELb1ELb0ELb1ELb0ELb0ELb0ELb1ELb1EEENS1_21CollectiveEpilogueFwdINS6_IJS8_S8_S9_EEENS6_IJNS7_ILi1EEESH_SH_EEESB_SD_Li128ELb0ELb1ELb1ELb0EEENS1_30DynamicPersistentTileSchedulerILi128ELi128ELb1ELb1ELb0EEEEEEEEEvNT_6ParamsE)
        /*0048*/ 	.short	0x0210
        /*004a*/ 	.short	0x0428


	//----- nvinfo : EIATTR_SW_WAR
	.align		4
.L_200:
        /*004c*/ 	.byte	0x04, 0x36
        /*004e*/ 	.short	(.L_202 - .L_201)
.L_201:
        /*0050*/ 	.word	0x00000008
.L_202:


//--------------------- .nv.info._ZN7cutlass13device_kernelIN5flash19enable_sm80_to_sm89INS1_16FlashAttnFwdSm80INS1_25CollectiveMainloopFwdSm80ILi8ELi1ELb1EN4cute5tupleIJNS5_1CILi128EEENS7_ILi112EEES8_EEELi128ENS_10bfloat16_tEfNS_4arch4Sm80ELb1ELb0ELb1ELb1ELb0ELb0ELb1ELb1EEENS1_21CollectiveEpilogueFwdINS6_IJS8_S8_S9_EEENS6_IJNS7_ILi1EEESH_SH_EEESB_SD_Li256ELb1ELb1ELb1ELb0EEENS1_36VarlenDynamicPersistentTileSchedulerILi128ELi112ELi256ELi256ELb1ELb1ELb0ELb1ELb1ELb1EEEEEEEEEvNT_6ParamsE --------------------------
	.section	.nv.info._ZN7cutlass13device_kernelIN5flash19enable_sm80_to_sm89INS1_16FlashAttnFwdSm80INS1_25CollectiveMainloopFwdSm80ILi8ELi1ELb1EN4cute5tupleIJNS5_1CILi128EEENS7_ILi112EEES8_EEELi128ENS_10bfloat16_tEfNS_4arch4Sm80ELb1ELb0ELb1ELb1ELb0ELb0ELb1ELb1EEENS1_21CollectiveEpilogueFwdINS6_IJS8_S8_S9_EEENS6_IJNS7_ILi1EEESH_SH_EEESB_SD_Li256ELb1ELb1ELb1ELb0EEENS1_36VarlenDynamicPersistentTileSchedulerILi128ELi112ELi256ELi256ELb1ELb1ELb0ELb1ELb1ELb1EEEEEEEEEvNT_6ParamsE,"",@"SHT_CUDA_INFO"
	.sectionflags	@""
	.align	4


	//----- nvinfo : EIATTR_CUDA_API_VERSION
	.align		4
        /*0000*/ 	.byte	0x04, 0x37
        /*0002*/ 	.short	(.L_204 - .L_203)
.L_203:
        /*0004*/ 	.word	0x00000082


	//----- nvinfo : EIATTR_KPARAM_INFO
	.align		4
.L_204:
        /*0008*/ 	.byte	0x04, 0x17
        /*000a*/ 	.short	(.L_206 - .L_205)
.L_205:
        /*000c*/ 	.word	0x00000000
        /*0010*/ 	.short	0x0000
        /*0012*/ 	.short	0x0000
        /*0014*/ 	.byte	0x00, 0xf0, 0xe1, 0x10


	//----- nvinfo : EIATTR_SPARSE_MMA_MASK
	.align		4
.L_206:
        /*0018*/ 	.byte	0x03, 0x50
        /*001a*/ 	.short	0x0000


	//----- nvinfo : EIATTR_MAXREG_COUNT
	.align		4
        /*001c*/ 	.byte	0x03, 0x1b
        /*001e*/ 	.short	0x00ff


	//----- nvinfo : EIATTR_MERCURY_ISA_VERSION
	.align		4
        /*0020*/ 	.byte	0x03, 0x5f
        /*0022*/ 	.short	0x0101


	//----- nvinfo : EIATTR_EXIT_INSTR_OFFSETS
	.align		4
        /*0024*/ 	.byte	0x04, 0x1c
        /*0026*/ 	.short	(.L_208 - .L_207)


	//   ....[0]....
.L_207:
        /*0028*/ 	.word	0x00000010


	//----- nvinfo : EIATTR_MAX_THREADS
	.align		4
.L_208:
        /*002c*/ 	.byte	0x04, 0x05
        /*002e*/ 	.short	(.L_210 - .L_209)
.L_209:
        /*0030*/ 	.word	0x00000100
        /*0034*/ 	.word	0x00000001
        /*0038*/ 	.word	0x00000001


	//----- nvinfo : EIATTR_CBANK_PARAM_SIZE
	.align		4
.L_210:
        /*003c*/ 	.byte	0x03, 0x19
        /*003e*/ 	.short	0x0438


	//----- nvinfo : EIATTR_PARAM_CBANK
	.align		4
        /*0040*/ 	.byte	0x04, 0x0a
        /*0042*/ 	.short	(.L_212 - .L_211)
	.align		4
.L_211:
        /*0044*/ 	.word	index@(.nv.constant0._ZN7cutlass13device_kernelIN5flash19enable_sm80_to_sm89INS1_16FlashAttnFwdSm80INS1_25CollectiveMainloopFwdSm80ILi8ELi1ELb1EN4cute5tupleIJNS5_1CILi128EEENS7_ILi112EEES8_EEELi128ENS_10bfloat16_tEfNS_4arch4Sm80ELb1ELb0ELb1ELb1ELb0ELb0ELb1ELb1EEENS1_21CollectiveEpilogueFwdINS6_IJS8_S8_S9_EEENS6_IJNS7_ILi1EEESH_SH_EEESB_SD_Li256ELb1ELb1ELb1ELb0EEENS1_36VarlenDynamicPersistentTileSchedulerILi128ELi112ELi256ELi256ELb1ELb1ELb0ELb1ELb1ELb1EEEEEEEEEvNT_6ParamsE)
        /*0048*/ 	.short	0x0210
        /*004a*/ 	.short	0x0438


	//----- nvinfo : EIATTR_SW_WAR
	.align		4
.L_212:
        /*004c*/ 	.byte	0x04, 0x36
        /*004e*/ 	.short	(.L_214 - .L_213)
.L_213:
        /*0050*/ 	.word	0x00000008
.L_214:


//--------------------- .nv.info._ZN7cutlass13device_kernelIN5flash19enable_sm80_to_sm89INS1_16FlashAttnFwdSm80INS1_25CollectiveMainloopFwdSm80ILi8ELi1ELb1EN4cute5tupleIJNS5_1CILi128EEENS7_ILi112EEES8_EEELi128ENS_10bfloat16_tEfNS_4arch4Sm80ELb1ELb0ELb1ELb1ELb0ELb1ELb1ELb1EEENS1_21CollectiveEpilogueFwdINS6_IJS8_S8_S9_EEENS6_IJNS7_ILi1EEESH_SH_EEESB_SD_Li256ELb1ELb1ELb1ELb0EEENS1_36VarlenDynamicPersistentTileSchedulerILi128ELi112ELi256ELi256ELb1ELb1ELb0ELb1ELb1ELb1EEEEEEEEEvNT_6ParamsE --------------------------
	.section	.nv.info._ZN7cutlass13device_kernelIN5flash19enable_sm80_to_sm89INS1_16FlashAttnFwdSm80INS1_25CollectiveMainloopFwdSm80ILi8ELi1ELb1EN4cute5tupleIJNS5_1CILi128EEENS7_ILi112EEES8_EEELi128ENS_10bfloat16_tEfNS_4arch4Sm80ELb1ELb0ELb1ELb1ELb0ELb1ELb1ELb1EEENS1_21CollectiveEpilogueFwdINS6_IJS8_S8_S9_EEENS6_IJNS7_ILi1EEESH_SH_EEESB_SD_Li256ELb1ELb1ELb1ELb0EEENS1_36VarlenDynamicPersistentTileSchedulerILi128ELi112ELi256ELi256ELb1ELb1ELb0ELb1ELb1ELb1EEEEEEEEEvNT_6ParamsE,"",@"SHT_CUDA_INFO"
	.sectionflags	@""
	.align	4


	//----- nvinfo : EIATTR_CUDA_API_VERSION
	.align		4
        /*0000*/ 	.byte	0x04, 0x37
        /*0002*/ 	.short	(.L_216 - .L_215)
.L_215:
        /*0004*/ 	.word	0x00000082


	//----- nvinfo : EIATTR_KPARAM_INFO
	.align		4
.L_216:
        /*0008*/ 	.byte	0x04, 0x17
        /*000a*/ 	.short	(.L_218 - .L_217)
.L_217:
        /*000c*/ 	.word	0x00000000
        /*0010*/ 	.short	0x0000
        /*0012*/ 	.short	0x0000
        /*0014*/ 	.byte	0x00, 0xf0, 0xe1, 0x10


	//----- nvinfo : EIATTR_SPARSE_MMA_MASK
	.align		4
.L_218:
        /*0018*/ 	.byte	0x03, 0x50
        /*001a*/ 	.short	0x0000


	//----- nvinfo : EIATTR_MAXREG_COUNT
	.align		4
        /*001c*/ 	.byte	0x03, 0x1b
        /*001e*/ 	.short	0x00ff


	//----- nvinfo : EIATTR_MERCURY_ISA_VERSION
	.align		4
        /*0020*/ 	.byte	0x03, 0x5f
        /*0022*/ 	.short	0x0101


	//----- nvinfo : EIATTR_EXIT_INSTR_OFFSETS
	.align		4
        /*0024*/ 	.byte	0x04, 0x1c
        /*0026*/ 	.short	(.L_220 - .L_219)


	//   ....[0]....
.L_219:
        /*0028*/ 	.word	0x00000010


	//----- nvinfo : EIATTR_MAX_THREADS
	.align		4
.L_220:
        /*002c*/ 	.byte	0x04, 0x05
        /*002e*/ 	.short	(.L_222 - .L_221)
.L_221:
        /*0030*/ 	.word	0x00000100
        /*0034*/ 	.word	0x00000001
        /*0038*/ 	.word	0x00000001


	//----- nvinfo : EIATTR_CBANK_PARAM_SIZE
	.align		4
.L_222:
        /*003c*/ 	.byte	0x03, 0x19
        /*003e*/ 	.short	0x0438


	//----- nvinfo : EIATTR_PARAM_CBANK
	.align		4
        /*0040*/ 	.byte	0x04, 0x0a
        /*0042*/ 	.short	(.L_224 - .L_223)
	.align		4
.L_223:
        /*0044*/ 	.word	index@(.nv.constant0._ZN7cutlass13device_kernelIN5flash19enable_sm80_to_sm89INS1_16FlashAttnFwdSm80INS1_25CollectiveMainloopFwdSm80ILi8ELi1ELb1EN4cute5tupleIJNS5_1CILi128EEENS7_ILi112EEES8_EEELi128ENS_10bfloat16_tEfNS_4arch4Sm80ELb1ELb0ELb1ELb1ELb0ELb1ELb1ELb1EEENS1_21CollectiveEpilogueFwdINS6_IJS8_S8_S9_EEENS6_IJNS7_ILi1EEESH_SH_EEESB_SD_Li256ELb1ELb1ELb1ELb0EEENS1_36VarlenDynamicPersistentTileSchedulerILi128ELi112ELi256ELi256ELb1ELb1ELb0ELb1ELb1ELb1EEEEEEEEEvNT_6ParamsE)
        /*0048*/ 	.short	0x0210
        /*004a*/ 	.short	0x0438


	//----- nvinfo : EIATTR_SW_WAR
	.align		4
.L_224:
        /*004c*/ 	.byte	0x04, 0x36
        /*004e*/ 	.short	(.L_226 - .L_225)
.L_225:
        /*0050*/ 	.word	0x00000008
.L_226:


//--------------------- .nv.callgraph             --------------------------
	.section	.nv.callgraph,"",@"SHT_CUDA_CALLGRAPH"
	.align	4
	.sectionentsize	8
	.align		4
        /*0000*/ 	.word	0x00000000
	.align		4
        /*0004*/ 	.word	0xffffffff
	.align		4
        /*0008*/ 	.word	0x00000000
	.align		4
        /*000c*/ 	.word	0xfffffffe
	.align		4
        /*0010*/ 	.word	0x00000000
	.align		4
        /*0014*/ 	.word	0xfffffffd
	.align		4
        /*0018*/ 	.word	0x00000000
	.align		4
        /*001c*/ 	.word	0xfffffffc


//--------------------- .nv.constant4             --------------------------
	.section	.nv.constant4,"a",@progbits
	.align	8
	.align		8
.nv.constant4:
        /*0000*/ 	.dword	_ZN80_INTERNAL_315290f6_44_flash_fwd_hdim128_bf16_split_softcap_sm80_cu_cf07d2ef_28104cuda3std3__45__cpo5beginE
	.align		8
        /*0008*/ 	.dword	_ZN80_INTERNAL_315290f6_44_flash_fwd_hdim128_bf16_split_softcap_sm80_cu_cf07d2ef_28104cuda3std3__45__cpo3endE
	.align		8
        /*0010*/ 	.dword	_ZN80_INTERNAL_315290f6_44_flash_fwd_hdim128_bf16_split_softcap_sm80_cu_cf07d2ef_28104cuda3std3__45__cpo6cbeginE
	.align		8
        /*0018*/ 	.dword	_ZN80_INTERNAL_315290f6_44_flash_fwd_hdim128_bf16_split_softcap_sm80_cu_cf07d2ef_28104cuda3std3__45__cpo4cendE
	.align		8
        /*0020*/ 	.dword	_ZN80_INTERNAL_315290f6_44_flash_fwd_hdim128_bf16_split_softcap_sm80_cu_cf07d2ef_28104cuda3std3__482_GLOBAL__N__315290f6_44_flash_fwd_hdim128_bf16_split_softcap_sm80_cu_cf07d2ef_28106ignoreE
	.align		8
        /*0028*/ 	.dword	_ZN80_INTERNAL_315290f6_44_flash_fwd_hdim128_bf16_split_softcap_sm80_cu_cf07d2ef_28104cuda3std3__419piecewise_constructE
	.align		8
        /*0030*/ 	.dword	_ZN80_INTERNAL_315290f6_44_flash_fwd_hdim128_bf16_split_softcap_sm80_cu_cf07d2ef_28104cuda3std3__48in_placeE
	.align		8
        /*0038*/ 	.dword	_ZN80_INTERNAL_315290f6_44_flash_fwd_hdim128_bf16_split_softcap_sm80_cu_cf07d2ef_28104cuda3std6ranges3__45__cpo4swapE
	.align		8
        /*0040*/ 	.dword	_ZN80_INTERNAL_315290f6_44_flash_fwd_hdim128_bf16_split_softcap_sm80_cu_cf07d2ef_28104cuda3std6ranges3__45__cpo9iter_moveE
	.align		8
        /*0048*/ 	.dword	_ZN80_INTERNAL_315290f6_44_flash_fwd_hdim128_bf16_split_softcap_sm80_cu_cf07d2ef_28104cute7productE
	.align		8
        /*0050*/ 	.dword	_ZN80_INTERNAL_315290f6_44_flash_fwd_hdim128_bf16_split_softcap_sm80_cu_cf07d2ef_28104cute1_E


//--------------------- .text._ZN7cutlass13device_kernelIN5flash19enable_sm80_to_sm89INS1_16FlashAttnFwdSm80INS1_25CollectiveMainloopFwdSm80ILi8ELi1ELb1EN4cute5tupleIJNS5_1CILi128EEES8_S8_EEELi128ENS_10bfloat16_tEfNS_4arch4Sm80ELb0ELb0ELb1ELb0ELb0ELb0ELb1ELb1EEENS1_21CollectiveEpilogueFwdIS9_NS6_IJNS7_ILi1EEESF_SF_EEESA_SC_Li256ELb0ELb1ELb1ELb0EEENS1_19SingleTileSchedulerILb0ELb1ELb1ELi128EEEEEEEEEvNT_6ParamsE --------------------------
	.section	.text._ZN7cutlass13device_kernelIN5flash19enable_sm80_to_sm89INS1_16FlashAttnFwdSm80INS1_25CollectiveMainloopFwdSm80ILi8ELi1ELb1EN4cute5tupleIJNS5_1CILi128EEES8_S8_EEELi128ENS_10bfloat16_tEfNS_4arch4Sm80ELb0ELb0ELb1ELb0ELb0ELb0ELb1ELb1EEENS1_21CollectiveEpilogueFwdIS9_NS6_IJNS7_ILi1EEESF_SF_EEESA_SC_Li256ELb0ELb1ELb1ELb0EEENS1_19SingleTileSchedulerILb0ELb1ELb1ELi128EEEEEEEEEvNT_6ParamsE,"ax",@progbits
	.align	128
.text._ZN7cutlass13device_kernelIN5flash19enable_sm80_to_sm89INS1_16FlashAttnFwdSm80INS1_25CollectiveMainloopFwdSm80ILi8ELi1ELb1EN4cute5tupleIJNS5_1CILi128EEES8_S8_EEELi128ENS_10bfloat16_tEfNS_4arch4Sm80ELb0ELb0ELb1ELb0ELb0ELb0ELb1ELb1EEENS1_21CollectiveEpilogueFwdIS9_NS6_IJNS7_ILi1EEESF_SF_EEESA_SC_Li256ELb0ELb1ELb1ELb0EEENS1_19SingleTileSchedulerILb0ELb1ELb1ELi128EEEEEEEEEvNT_6ParamsE:
        .type           _ZN7cutlass13device_kernelIN5flash19enable_sm80_to_sm89INS1_16FlashAttnFwdSm80INS1_25CollectiveMainloopFwdSm80ILi8ELi1ELb1EN4cute5tupleIJNS5_1CILi128EEES8_S8_EEELi128ENS_10bfloat16_tEfNS_4arch4Sm80ELb0ELb0ELb1ELb0ELb0ELb0ELb1ELb1EEENS1_21CollectiveEpilogueFwdIS9_NS6_IJNS7_ILi1EEESF_SF_EEESA_SC_Li256ELb0ELb1ELb1ELb0EEENS1_19SingleTileSchedulerILb0ELb1ELb1ELi128EEEEEEEEEvNT_6ParamsE,@function
        .size           _ZN7cutlass13device_kernelIN5flash19enable_sm80_to_sm89INS1_16FlashAttnFwdSm80INS1_25CollectiveMainloopFwdSm80ILi8ELi1ELb1EN4cute5tupleIJNS5_1CILi128EEES8_S8_EEELi128ENS_10bfloat16_tEfNS_4arch4Sm80ELb0ELb0ELb1ELb0ELb0ELb0ELb1ELb1EEENS1_21CollectiveEpilogueFwdIS9_NS6_IJNS7_ILi1EEESF_SF_EEESA_SC_Li256ELb0ELb1ELb1ELb0EEENS1_19SingleTileSchedulerILb0ELb1ELb1ELi128EEEEEEEEEvNT_6ParamsE,(.L_x_12 - _ZN7cutlass13device_kernelIN5flash19enable_sm80_to_sm89INS1_16FlashAttnFwdSm80INS1_25CollectiveMainloopFwdSm80ILi8ELi1ELb1EN4cute5tupleIJNS5_1CILi128EEES8_S8_EEELi128ENS_10bfloat16_tEfNS_4arch4Sm80ELb0ELb0ELb1ELb0ELb0ELb0ELb1ELb1EEENS1_21CollectiveEpilogueFwdIS9_NS6_IJNS7_ILi1EEESF_SF_EEESA_SC_Li256ELb0ELb1ELb1ELb0EEENS1_19SingleTileSchedulerILb0ELb1ELb1ELi128EEEEEEEEEvNT_6ParamsE)
        .other          _ZN7cutlass13device_kernelIN5flash19enable_sm80_to_sm89INS1_16FlashAttnFwdSm80INS1_25CollectiveMainloopFwdSm80ILi8ELi1ELb1EN4cute5tupleIJNS5_1CILi128EEES8_S8_EEELi128ENS_10bfloat16_tEfNS_4arch4Sm80ELb0ELb0ELb1ELb0ELb0ELb0ELb1ELb1EEENS1_21CollectiveEpilogueFwdIS9_NS6_IJNS7_ILi1EEESF_SF_EEESA_SC_Li256ELb0ELb1ELb1ELb0EEENS1_19SingleTileSchedulerILb0ELb1ELb1ELi128EEEEEEEEEvNT_6ParamsE,@"STO_CUDA_ENTRY STV_DEFAULT"
_ZN7cutlass13device_kernelIN5flash19enable_sm80_to_sm89INS1_16FlashAttnFwdSm80INS1_25CollectiveMainloopFwdSm80ILi8ELi1ELb1EN4cute5tupleIJNS5_1CILi128EEES8_S8_EEELi128ENS_10bfloat16_tEfNS_4arch4Sm80ELb0ELb0ELb1ELb0ELb0ELb0ELb1ELb1EEENS1_21CollectiveEpilogueFwdIS9_NS6_IJNS7_ILi1EEESF_SF_EEESA_SC_Li256ELb0ELb1ELb1ELb0EEENS1_19SingleTileSchedulerILb0ELb1ELb1ELi128EEEEEEEEEvNT_6ParamsE:
[----:B------:R-:W-:Y:S01]  /*0000*/  LDC R1, c[0x0][0x28] ;  /* 0x00000a00ff017b82 */ /* 0x000fe20000000800 */
[----:B------:R-:W-:Y:S05]  /*0010*/  EXIT ;  /* 0x000000000000794d */ /* 0x000fea0003800000 */
.L_x_0:
[----:B------:R-:W-:-:S00]  /*0020*/  BRA `(.L_x_0) ;  /* 0xfffffffc00fc7947 */ /* 0x000fc0000383ffff */
[----:B------:R-:W-:-:S00]  /*0030*/  NOP ;  /* 0x0000000000007918 */ /* 0x000fc00000000000 */
        /* <DEDUP_REMOVED lines=12> */
.L_x_12:


//--------------------- .text._ZN7cutlass13device_kernelIN5flash19enable_sm80_to_sm89INS1_16FlashAttnFwdSm80INS1_25CollectiveMainloopFwdSm80ILi8ELi1ELb1EN4cute5tupleIJNS5_1CILi128EEENS7_ILi96EEES8_EEELi128ENS_10bfloat16_tEfNS_4arch4Sm80ELb0ELb1ELb1ELb0ELb0ELb0ELb1ELb1EEENS1_21CollectiveEpilogueFwdINS6_IJS8_S8_S9_EEENS6_IJNS7_ILi1EEESH_SH_EEESB_SD_Li256ELb0ELb1ELb1ELb0EEENS1_19SingleTileSchedulerILb0ELb1ELb1ELi128EEEEEEEEEvNT_6ParamsE --------------------------
	.section	.text._ZN7cutlass13device_kernelIN5flash19enable_sm80_to_sm89INS1_16FlashAttnFwdSm80INS1_25CollectiveMainloopFwdSm80ILi8ELi1ELb1EN4cute5tupleIJNS5_1CILi128EEENS7_ILi96EEES8_EEELi128ENS_10bfloat16_tEfNS_4arch4Sm80ELb0ELb1ELb1ELb0ELb0ELb0ELb1ELb1EEENS1_21CollectiveEpilogueFwdINS6_IJS8_S8_S9_EEENS6_IJNS7_ILi1EEESH_SH_EEESB_SD_Li256ELb0ELb1ELb1ELb0EEENS1_19SingleTileSchedulerILb0ELb1ELb1ELi128EEEEEEEEEvNT_6ParamsE,"ax",@progbits
	.align	128
.text._ZN7cutlass13device_kernelIN5flash19enable_sm80_to_sm89INS1_16FlashAttnFwdSm80INS1_25CollectiveMainloopFwdSm80ILi8ELi1ELb1EN4cute5tupleIJNS5_1CILi128EEENS7_ILi96EEES8_EEELi128ENS_10bfloat16_tEfNS_4arch4Sm80ELb0ELb1ELb1ELb0ELb0ELb0ELb1ELb1EEENS1_21CollectiveEpilogueFwdINS6_IJS8_S8_S9_EEENS6_IJNS7_ILi1EEESH_SH_EEESB_SD_Li256ELb0ELb1ELb1ELb0EEENS1_19SingleTileSchedulerILb0ELb1ELb1ELi128EEEEEEEEEvNT_6ParamsE:
        .type           _ZN7cutlass13device_kernelIN5flash19enable_sm80_to_sm89INS1_16FlashAttnFwdSm80INS1_25CollectiveMainloopFwdSm80ILi8ELi1ELb1EN4cute5tupleIJNS5_1CILi128EEENS7_ILi96EEES8_EEELi128ENS_10bfloat16_tEfNS_4arch4Sm80ELb0ELb1ELb1ELb0ELb0ELb0ELb1ELb1EEENS1_21CollectiveEpilogueFwdINS6_IJS8_S8_S9_EEENS6_IJNS7_ILi1EEESH_SH_EEESB_SD_Li256ELb0ELb1ELb1ELb0EEENS1_19SingleTileSchedulerILb0ELb1ELb1ELi128EEEEEEEEEvNT_6ParamsE,@function
        .size           _ZN7cutlass13device_kernelIN5flash19enable_sm80_to_sm89INS1_16FlashAttnFwdSm80INS1_25CollectiveMainloopFwdSm80ILi8ELi1ELb1EN4cute5tupleIJNS5_1CILi128EEENS7_ILi96EEES8_EEELi128ENS_10bfloat16_tEfNS_4arch4Sm80ELb0ELb1ELb1ELb0ELb0ELb0ELb1ELb1EEENS1_21CollectiveEpilogueFwdINS6_IJS8_S8_S9_EEENS6_IJNS7_ILi1EEESH_SH_EEESB_SD_Li256ELb0ELb1ELb1ELb0EEENS1_19SingleTileSchedulerILb0ELb1ELb1ELi128EEEEEEEEEvNT_6ParamsE,(.L_x_13 - _ZN7cutlass13device_kernelIN5flash19enable_sm80_to_sm89INS1_16FlashAttnFwdSm80INS1_25CollectiveMainloopFwdSm80ILi8ELi1ELb1EN4cute5tupleIJNS5_1CILi128EEENS7_ILi96EEES8_EEELi128ENS_10bfloat16_tEfNS_4arch4Sm80ELb0ELb1ELb1ELb0ELb0ELb0ELb1ELb1EEENS1_21CollectiveEpilogueFwdINS6_IJS8_S8_S9_EEENS6_IJNS7_ILi1EEESH_SH_EEESB_SD_Li256ELb0ELb1ELb1ELb0EEENS1_19SingleTileSchedulerILb0ELb1ELb1ELi128EEEEEEEEEvNT_6ParamsE)
        .other          _ZN7cutlass13device_kernelIN5flash19enable_sm80_to_sm89INS1_16FlashAttnFwdSm80INS1_25CollectiveMainloopFwdSm80ILi8ELi1ELb1EN4cute5tupleIJNS5_1CILi128EEENS7_ILi96EEES8_EEELi128ENS_10bfloat16_tEfNS_4arch4Sm80ELb0ELb1ELb1ELb0ELb0ELb0ELb1ELb1EEENS1_21CollectiveEpilogueFwdINS6_IJS8_S8_S9_EEENS6_IJNS7_ILi1EEESH_SH_EEESB_SD_Li256ELb0ELb1ELb1ELb0EEENS1_19SingleTileSchedulerILb0ELb1ELb1ELi128EEEEEEEEEvNT_6ParamsE,@"STO_CUDA_ENTRY STV_DEFAULT"
_ZN7cutlass13device_kernelIN5flash19enable_sm80_to_sm89INS1_16FlashAttnFwdSm80INS1_25CollectiveMainloopFwdSm80ILi8ELi1ELb1EN4cute5tupleIJNS5_1CILi128EEENS7_ILi96EEES8_EEELi128ENS_10bfloat16_tEfNS_4arch4Sm80ELb0ELb1ELb1ELb0ELb0ELb0ELb1ELb1EEENS1_21CollectiveEpilogueFwdINS6_IJS8_S8_S9_EEENS6_IJNS7_ILi1EEESH_SH_EEESB_SD_Li256ELb0ELb1ELb1ELb0EEENS1_19SingleTileSchedulerILb0ELb1ELb1ELi128EEEEEEEEEvNT_6ParamsE:
[----:B------:R-:W-:Y:S01]  /*0000*/  LDC R1, c[0x0][0x28] ;  /* 0x00000a00ff017b82 */ /* 0x000fe20000000800 */
[----:B------:R-:W-:Y:S05]  /*0010*/  EXIT ;  /* 0x000000000000794d */ /* 0x000fea0003800000 */
.L_x_1:
        /* <DEDUP_REMOVED lines=14> */
.L_x_13:


//--------------------- .text._ZN7cutlass13device_kernelIN5flash19enable_sm80_to_sm89INS1_16FlashAttnFwdSm80INS1_25CollectiveMainloopFwdSm80ILi8ELi1ELb1EN4cute5tupleIJNS5_1CILi128EEES8_S8_EEELi128ENS_10bfloat16_tEfNS_4arch4Sm80ELb1ELb0ELb1ELb0ELb0ELb0ELb1ELb1EEENS1_21CollectiveEpilogueFwdIS9_NS6_IJNS7_ILi1EEESF_SF_EEESA_SC_Li256ELb0ELb1ELb1ELb0EEENS1_30DynamicPersistentTileSchedulerILi256ELi256ELb1ELb1ELb0EEEEEEEEEvNT_6ParamsE --------------------------
	.section	.text._ZN7cutlass13device_kernelIN5flash19enable_sm80_to_sm89INS1_16FlashAttnFwdSm80INS1_25CollectiveMainloopFwdSm80ILi8ELi1ELb1EN4cute5tupleIJNS5_1CILi128EEES8_S8_EEELi128ENS_10bfloat16_tEfNS_4arch4Sm80ELb1ELb0ELb1ELb0ELb0ELb0ELb1ELb1EEENS1_21CollectiveEpilogueFwdIS9_NS6_IJNS7_ILi1EEESF_SF_EEESA_SC_Li256ELb0ELb1ELb1ELb0EEENS1_30DynamicPersistentTileSchedulerILi256ELi256ELb1ELb1ELb0EEEEEEEEEvNT_6ParamsE,"ax",@progbits
	.align	128
.text._ZN7cutlass13device_kernelIN5flash19enable_sm80_to_sm89INS1_16FlashAttnFwdSm80INS1_25CollectiveMainloopFwdSm80ILi8ELi1ELb1EN4cute5tupleIJNS5_1CILi128EEES8_S8_EEELi128ENS_10bfloat16_tEfNS_4arch4Sm80ELb1ELb0ELb1ELb0ELb0ELb0ELb1ELb1EEENS1_21CollectiveEpilogueFwdIS9_NS6_IJNS7_ILi1EEESF_SF_EEESA_SC_Li256ELb0ELb1ELb1ELb0EEENS1_30DynamicPersistentTileSchedulerILi256ELi256ELb1ELb1ELb0EEEEEEEEEvNT_6ParamsE:
        .type           _ZN7cutlass13device_kernelIN5flash19enable_sm80_to_sm89INS1_16FlashAttnFwdSm80INS1_25CollectiveMainloopFwdSm80ILi8ELi1ELb1EN4cute5tupleIJNS5_1CILi128EEES8_S8_EEELi128ENS_10bfloat16_tEfNS_4arch4Sm80ELb1ELb0ELb1ELb0ELb0ELb0ELb1ELb1EEENS1_21CollectiveEpilogueFwdIS9_NS6_IJNS7_ILi1EEESF_SF_EEESA_SC_Li256ELb0ELb1ELb1ELb0EEENS1_30DynamicPersistentTileSchedulerILi256ELi256ELb1ELb1ELb0EEEEEEEEEvNT_6ParamsE,@function
        .size           _ZN7cutlass13device_kernelIN5flash19enable_sm80_to_sm89INS1_16FlashAttnFwdSm80INS1_25CollectiveMainloopFwdSm80ILi8ELi1ELb1EN4cute5tupleIJNS5_1CILi128EEES8_S8_EEELi128ENS_10bfloat16_tEfNS_4arch4Sm80ELb1ELb0ELb1ELb0ELb0ELb0ELb1ELb1EEENS1_21CollectiveEpilogueFwdIS9_NS6_IJNS7_ILi1EEESF_SF_EEESA_SC_Li256ELb0ELb1ELb1ELb0EEENS1_30DynamicPersistentTileSchedulerILi256ELi256ELb1ELb1ELb0EEEEEEEEEvNT_6ParamsE,(.L_x_14 - _ZN7cutlass13device_kernelIN5flash19enable_sm80_to_sm89INS1_16FlashAttnFwdSm80INS1_25CollectiveMainloopFwdSm80ILi8ELi1ELb1EN4cute5tupleIJNS5_1CILi128EEES8_S8_EEELi128ENS_10bfloat16_tEfNS_4arch4Sm80ELb1ELb0ELb1ELb0ELb0ELb0ELb1ELb1EEENS1_21CollectiveEpilogueFwdIS9_NS6_IJNS7_ILi1EEESF_SF_EEESA_SC_Li256ELb0ELb1ELb1ELb0EEENS1_30DynamicPersistentTileSchedulerILi256ELi256ELb1ELb1ELb0EEEEEEEEEvNT_6ParamsE)
        .other          _ZN7cutlass13device_kernelIN5flash19enable_sm80_to_sm89INS1_16FlashAttnFwdSm80INS1_25CollectiveMainloopFwdSm80ILi8ELi1ELb1EN4cute5tupleIJNS5_1CILi128EEES8_S8_EEELi128ENS_10bfloat16_tEfNS_4arch4Sm80ELb1ELb0ELb1ELb0ELb0ELb0ELb1ELb1EEENS1_21CollectiveEpilogueFwdIS9_NS6_IJNS7_ILi1EEESF_SF_EEESA_SC_Li256ELb0ELb1ELb1ELb0EEENS1_30DynamicPersistentTileSchedulerILi256ELi256ELb1ELb1ELb0EEEEEEEEEvNT_6ParamsE,@"STO_CUDA_ENTRY STV_DEFAULT"
_ZN7cutlass13device_kernelIN5flash19enable_sm80_to_sm89INS1_16FlashAttnFwdSm80INS1_25CollectiveMainloopFwdSm80ILi8ELi1ELb1EN4cute5tupleIJNS5_1CILi128EEES8_S8_EEELi128ENS_10bfloat16_tEfNS_4arch4Sm80ELb1ELb0ELb1ELb0ELb0ELb0ELb1ELb1EEENS1_21CollectiveEpilogueFwdIS9_NS6_IJNS7_ILi1EEESF_SF_EEESA_SC_Li256ELb0ELb1ELb1ELb0EEENS1_30DynamicPersistentTileSchedulerILi256ELi256ELb1ELb1ELb0EEEEEEEEEvNT_6ParamsE:
[----:B------:R-:W-:Y:S01]  /*0000*/  LDC R1, c[0x0][0x28] ;  /* 0x00000a00ff017b82 */ /* 0x000fe20000000800 */
[----:B------:R-:W-:Y:S05]  /*0010*/  EXIT ;  /* 0x000000000000794d */ /* 0x000fea0003800000 */
.L_x_2:
        /* <DEDUP_REMOVED lines=14> */
.L_x_14:


//--------------------- .text._ZN7cutlass13device_kernelIN5flash19enable_sm80_to_sm89INS1_16FlashAttnFwdSm80INS1_25CollectiveMainloopFwdSm80ILi4ELi1ELb0EN4cute5tupleIJNS5_1CILi128EEENS7_ILi64EEES8_EEELi128ENS_10bfloat16_tEfNS_4arch4Sm80ELb0ELb0ELb1ELb0ELb0ELb0ELb1ELb1EEENS1_21CollectiveEpilogueFwdINS6_IJS8_S8_S9_EEENS6_IJNS7_ILi1EEESH_SH_EEESB_SD_Li128ELb0ELb1ELb1ELb0EEENS1_19SingleTileSchedulerILb0ELb1ELb1ELi128EEEEEEEEEvNT_6ParamsE --------------------------
	.section	.text._ZN7cutlass13device_kernelIN5flash19enable_sm80_to_sm89INS1_16FlashAttnFwdSm80INS1_25CollectiveMainloopFwdSm80ILi4ELi1ELb0EN4cute5tupleIJNS5_1CILi128EEENS7_ILi64EEES8_EEELi128ENS_10bfloat16_tEfNS_4arch4Sm80ELb0ELb0ELb1ELb0ELb0ELb0ELb1ELb1EEENS1_21CollectiveEpilogueFwdINS6_IJS8_S8_S9_EEENS6_IJNS7_ILi1EEESH_SH_EEESB_SD_Li128ELb0ELb1ELb1ELb0EEENS1_19SingleTileSchedulerILb0ELb1ELb1ELi128EEEEEEEEEvNT_6ParamsE,"ax",@progbits
	.align	128
.text._ZN7cutlass13device_kernelIN5flash19enable_sm80_to_sm89INS1_16FlashAttnFwdSm80INS1_25CollectiveMainloopFwdSm80ILi4ELi1ELb0EN4cute5tupleIJNS5_1CILi128EEENS7_ILi64EEES8_EEELi128ENS_10bfloat16_tEfNS_4arch4Sm80ELb0ELb0ELb1ELb0ELb0ELb0ELb1ELb1EEENS1_21CollectiveEpilogueFwdINS6_IJS8_S8_S9_EEENS6_IJNS7_ILi1EEESH_SH_EEESB_SD_Li128ELb0ELb1ELb1ELb0EEENS1_19SingleTileSchedulerILb0ELb1ELb1ELi128EEEEEEEEEvNT_6ParamsE:
        .type           _ZN7cutlass13device_kernelIN5flash19enable_sm80_to_sm89INS1_16FlashAttnFwdSm80INS1_25CollectiveMainloopFwdSm80ILi4ELi1ELb0EN4cute5tupleIJNS5_1CILi128EEENS7_ILi64EEES8_EEELi128ENS_10bfloat16_tEfNS_4arch4Sm80ELb0ELb0ELb1ELb0ELb0ELb0ELb1ELb1EEENS1_21CollectiveEpilogueFwdINS6_IJS8_S8_S9_EEENS6_IJNS7_ILi1EEESH_SH_EEESB_SD_Li128ELb0ELb1ELb1ELb0EEENS1_19SingleTileSchedulerILb0ELb1ELb1ELi128EEEEEEEEEvNT_6ParamsE,@function
        .size           _ZN7cutlass13device_kernelIN5flash19enable_sm80_to_sm89INS1_16FlashAttnFwdSm80INS1_25CollectiveMainloopFwdSm80ILi4ELi1ELb0EN4cute5tupleIJNS5_1CILi128EEENS7_ILi64EEES8_EEELi128ENS_10bfloat16_tEfNS_4arch4Sm80ELb0ELb0ELb1ELb0ELb0ELb0ELb1ELb1EEENS1_21CollectiveEpilogueFwdINS6_IJS8_S8_S9_EEENS6_IJNS7_ILi1EEESH_SH_EEESB_SD_Li128ELb0ELb1ELb1ELb0EEENS1_19SingleTileSchedulerILb0ELb1ELb1ELi128EEEEEEEEEvNT_6ParamsE,(.L_x_15 - _ZN7cutlass13device_kernelIN5flash19enable_sm80_to_sm89INS1_16FlashAttnFwdSm80INS1_25CollectiveMainloopFwdSm80ILi4ELi1ELb0EN4cute5tupleIJNS5_1CILi128EEENS7_ILi64EEES8_EEELi128ENS_10bfloat16_tEfNS_4arch4Sm80ELb0ELb0ELb1ELb0ELb0ELb0ELb1ELb1EEENS1_21CollectiveEpilogueFwdINS6_IJS8_S8_S9_EEENS6_IJNS7_ILi1EEESH_SH_EEESB_SD_Li128ELb0ELb1ELb1ELb0EEENS1_19SingleTileSchedulerILb0ELb1ELb1ELi128EEEEEEEEEvNT_6ParamsE)
        .other          _ZN7cutlass13device_kernelIN5flash19enable_sm80_to_sm89INS1_16FlashAttnFwdSm80INS1_25CollectiveMainloopFwdSm80ILi4ELi1ELb0EN4cute5tupleIJNS5_1CILi128EEENS7_ILi64EEES8_EEELi128ENS_10bfloat16_tEfNS_4arch4Sm80ELb0ELb0ELb1ELb0ELb0ELb0ELb1ELb1EEENS1_21CollectiveEpilogueFwdINS6_IJS8_S8_S9_EEENS6_IJNS7_ILi1EEESH_SH_EEESB_SD_Li128ELb0ELb1ELb1ELb0EEENS1_19SingleTileSchedulerILb0ELb1ELb1ELi128EEEEEEEEEvNT_6ParamsE,@"STO_CUDA_ENTRY STV_DEFAULT"
_ZN7cutlass13device_kernelIN5flash19enable_sm80_to_sm89INS1_16FlashAttnFwdSm80INS1_25CollectiveMainloopFwdSm80ILi4ELi1ELb0EN4cute5tupleIJNS5_1CILi128EEENS7_ILi64EEES8_EEELi128ENS_10bfloat16_tEfNS_4arch4Sm80ELb0ELb0ELb1ELb0ELb0ELb0ELb1ELb1EEENS1_21CollectiveEpilogueFwdINS6_IJS8_S8_S9_EEENS6_IJNS7_ILi1EEESH_SH_EEESB_SD_Li128ELb0ELb1ELb1ELb0EEENS1_19SingleTileSchedulerILb0ELb1ELb1ELi128EEEEEEEEEvNT_6ParamsE:
[----:B------:R-:W-:Y:S01]  /*0000*/  LDC R1, c[0x0][0x28] ;  /* 0x00000a00ff017b82 */ /* 0x000fe20000000800 */
[----:B------:R-:W-:Y:S05]  /*0010*/  EXIT ;  /* 0x000000000000794d */ /* 0x000fea0003800000 */
.L_x_3:
        /* <DEDUP_REMOVED lines=14> */
.L_x_15:


//--------------------- .text._ZN7cutlass13device_kernelIN5flash19enable_sm80_to_sm89INS1_16FlashAttnFwdSm80INS1_25CollectiveMainloopFwdSm80ILi8ELi1ELb1EN4cute5tupleIJNS5_1CILi128EEENS7_ILi112EEES8_EEELi128ENS_10bfloat16_tEfNS_4arch4Sm80ELb0ELb0ELb1ELb1ELb0ELb0ELb1ELb1EEENS1_21CollectiveEpilogueFwdINS6_IJS8_S8_S9_EEENS6_IJNS7_ILi1EEESH_SH_EEESB_SD_Li256ELb1ELb1ELb1ELb0EEENS1_36VarlenDynamicPersistentTileSchedulerILi128ELi112ELi256ELi256ELb1ELb1ELb0ELb0ELb1ELb1EEEEEEEEEvNT_6ParamsE --------------------------
	.section	.text._ZN7cutlass13device_kernelIN5flash19enable_sm80_to_sm89INS1_16FlashAttnFwdSm80INS1_25CollectiveMainloopFwdSm80ILi8ELi1ELb1EN4cute5tupleIJNS5_1CILi128EEENS7_ILi112EEES8_EEELi128ENS_10bfloat16_tEfNS_4arch4Sm80ELb0ELb0ELb1ELb1ELb0ELb0ELb1ELb1EEENS1_21CollectiveEpilogueFwdINS6_IJS8_S8_S9_EEENS6_IJNS7_ILi1EEESH_SH_EEESB_SD_Li256ELb1ELb1ELb1ELb0EEENS1_36VarlenDynamicPersistentTileSchedulerILi128ELi112ELi256ELi256ELb1ELb1ELb0ELb0ELb1ELb1EEEEEEEEEvNT_6ParamsE,"ax",@progbits
	.align	128
.text._ZN7cutlass13device_kernelIN5flash19enable_sm80_to_sm89INS1_16FlashAttnFwdSm80INS1_25CollectiveMainloopFwdSm80ILi8ELi1ELb1EN4cute5tupleIJNS5_1CILi128EEENS7_ILi112EEES8_EEELi128ENS_10bfloat16_tEfNS_4arch4Sm80ELb0ELb0ELb1ELb1ELb0ELb0ELb1ELb1EEENS1_21CollectiveEpilogueFwdINS6_IJS8_S8_S9_EEENS6_IJNS7_ILi1EEESH_SH_EEESB_SD_Li256ELb1ELb1ELb1ELb0EEENS1_36VarlenDynamicPersistentTileSchedulerILi128ELi112ELi256ELi256ELb1ELb1ELb0ELb0ELb1ELb1EEEEEEEEEvNT_6ParamsE:
        .type           _ZN7cutlass13device_kernelIN5flash19enable_sm80_to_sm89INS1_16FlashAttnFwdSm80INS1_25CollectiveMainloopFwdSm80ILi8ELi1ELb1EN4cute5tupleIJNS5_1CILi128EEENS7_ILi112EEES8_EEELi128ENS_10bfloat16_tEfNS_4arch4Sm80ELb0ELb0ELb1ELb1ELb0ELb0ELb1ELb1EEENS1_21CollectiveEpilogueFwdINS6_IJS8_S8_S9_EEENS6_IJNS7_ILi1EEESH_SH_EEESB_SD_Li256ELb1ELb1ELb1ELb0EEENS1_36VarlenDynamicPersistentTileSchedulerILi128ELi112ELi256ELi256ELb1ELb1ELb0ELb0ELb1ELb1EEEEEEEEEvNT_6ParamsE,@function
        .size           _ZN7cutlass13device_kernelIN5flash19enable_sm80_to_sm89INS1_16FlashAttnFwdSm80INS1_25CollectiveMainloopFwdSm80ILi8ELi1ELb1EN4cute5tupleIJNS5_1CILi128EEENS7_ILi112EEES8_EEELi128ENS_10bfloat16_tEfNS_4arch4Sm80ELb0ELb0ELb1ELb1ELb0ELb0ELb1ELb1EEENS1_21CollectiveEpilogueFwdINS6_IJS8_S8_S9_EEENS6_IJNS7_ILi1EEESH_SH_EEESB_SD_Li256ELb1ELb1ELb1ELb0EEENS1_36VarlenDynamicPersistentTileSchedulerILi128ELi112ELi256ELi256ELb1ELb1ELb0ELb0ELb1ELb1EEEEEEEEEvNT_6ParamsE,(.L_x_16 - _ZN7cutlass13device_kernelIN5flash19enable_sm80_to_sm89INS1_16FlashAttnFwdSm80INS1_25CollectiveMainloopFwdSm80ILi8ELi1ELb1EN4cute5tupleIJNS5_1CILi128EEENS7_ILi112EEES8_EEELi128ENS_10bfloat16_tEfNS_4arch4Sm80ELb0ELb0ELb1ELb1ELb0ELb0ELb1ELb1EEENS1_21CollectiveEpilogueFwdINS6_IJS8_S8_S9_EEENS6_IJNS7_ILi1EEESH_SH_EEESB_SD_Li256ELb1ELb1ELb1ELb0EEENS1_36VarlenDynamicPersistentTileSchedulerILi128ELi112ELi256ELi256ELb1ELb1ELb0ELb0ELb1ELb1EEEEEEEEEvNT_6ParamsE)
        .other          _ZN7cutlass13device_kernelIN5flash19enable_sm80_to_sm89INS1_16FlashAttnFwdSm80INS1_25CollectiveMainloopFwdSm80ILi8ELi1ELb1EN4cute5tupleIJNS5_1CILi128EEENS7_ILi112EEES8_EEELi128ENS_10bfloat16_tEfNS_4arch4Sm80ELb0ELb0ELb1ELb1ELb0ELb0ELb1ELb1EEENS1_21CollectiveEpilogueFwdINS6_IJS8_S8_S9_EEENS6_IJNS7_ILi1EEESH_SH_EEESB_SD_Li256ELb1ELb1ELb1ELb0EEENS1_36VarlenDynamicPersistentTileSchedulerILi128ELi112ELi256ELi256ELb1ELb1ELb0ELb0ELb1ELb1EEEEEEEEEvNT_6ParamsE,@"STO_CUDA_ENTRY STV_DEFAULT"
_ZN7cutlass13device_kernelIN5flash19enable_sm80_to_sm89INS1_16FlashAttnFwdSm80INS1_25CollectiveMainloopFwdSm80ILi8ELi1ELb1EN4cute5tupleIJNS5_1CILi128EEENS7_ILi112EEES8_EEELi128ENS_10bfloat16_tEfNS_4arch4Sm80ELb0ELb0ELb1ELb1ELb0ELb0ELb1ELb1EEENS1_21CollectiveEpilogueFwdINS6_IJS8_S8_S9_EEENS6_IJNS7_ILi1EEESH_SH_EEESB_SD_Li256ELb1ELb1ELb1ELb0EEENS1_36VarlenDynamicPersistentTileSchedulerILi128ELi112ELi256ELi256ELb1ELb1ELb0ELb0ELb1ELb1EEEEEEEEEvNT_6ParamsE:
[----:B------:R-:W-:Y:S01]  /*0000*/  LDC R1, c[0x0][0x28] ;  /* 0x00000a00ff017b82 */ /* 0x000fe20000000800 */
[----:B------:R-:W-:Y:S05]  /*0010*/  EXIT ;  /* 0x000000000000794d */ /* 0x000fea0003800000 */
.L_x_4:
        /* <DEDUP_REMOVED lines=14> */
.L_x_16:


//--------------------- .text._ZN7cutlass13device_kernelIN5flash19enable_sm80_to_sm89INS1_16FlashAttnFwdSm80INS1_25CollectiveMainloopFwdSm80ILi8ELi1ELb1EN4cute5tupleIJNS5_1CILi128EEENS7_ILi112EEES8_EEELi128ENS_10bfloat16_tEfNS_4arch4Sm80ELb0ELb0ELb1ELb1ELb0ELb1ELb1ELb1EEENS1_21CollectiveEpilogueFwdINS6_IJS8_S8_S9_EEENS6_IJNS7_ILi1EEESH_SH_EEESB_SD_Li256ELb1ELb1ELb1ELb0EEENS1_36VarlenDynamicPersistentTileSchedulerILi128ELi112ELi256ELi256ELb1ELb1ELb0ELb0ELb1ELb1EEEEEEEEEvNT_6ParamsE --------------------------
	.section	.text._ZN7cutlass13device_kernelIN5flash19enable_sm80_to_sm89INS1_16FlashAttnFwdSm80INS1_25CollectiveMainloopFwdSm80ILi8ELi1ELb1EN4cute5tupleIJNS5_1CILi128EEENS7_ILi112EEES8_EEELi128ENS_10bfloat16_tEfNS_4arch4Sm80ELb0ELb0ELb1ELb1ELb0ELb1ELb1ELb1EEENS1_21CollectiveEpilogueFwdINS6_IJS8_S8_S9_EEENS6_IJNS7_ILi1EEESH_SH_EEESB_SD_Li256ELb1ELb1ELb1ELb0EEENS1_36VarlenDynamicPersistentTileSchedulerILi128ELi112ELi256ELi256ELb1ELb1ELb0ELb0ELb1ELb1EEEEEEEEEvNT_6ParamsE,"ax",@progbits
	.align	128
.text._ZN7cutlass13device_kernelIN5flash19enable_sm80_to_sm89INS1_16FlashAttnFwdSm80INS1_25CollectiveMainloopFwdSm80ILi8ELi1ELb1EN4cute5tupleIJNS5_1CILi128EEENS7_ILi112EEES8_EEELi128ENS_10bfloat16_tEfNS_4arch4Sm80ELb0ELb0ELb1ELb1ELb0ELb1ELb1ELb1EEENS1_21CollectiveEpilogueFwdINS6_IJS8_S8_S9_EEENS6_IJNS7_ILi1EEESH_SH_EEESB_SD_Li256ELb1ELb1ELb1ELb0EEENS1_36VarlenDynamicPersistentTileSchedulerILi128ELi112ELi256ELi256ELb1ELb1ELb0ELb0ELb1ELb1EEEEEEEEEvNT_6ParamsE:
        .type           _ZN7cutlass13device_kernelIN5flash19enable_sm80_to_sm89INS1_16FlashAttnFwdSm80INS1_25CollectiveMainloopFwdSm80ILi8ELi1ELb1EN4cute5tupleIJNS5_1CILi128EEENS7_ILi112EEES8_EEELi128ENS_10bfloat16_tEfNS_4arch4Sm80ELb0ELb0ELb1ELb1ELb0ELb1ELb1ELb1EEENS1_21CollectiveEpilogueFwdINS6_IJS8_S8_S9_EEENS6_IJNS7_ILi1EEESH_SH_EEESB_SD_Li256ELb1ELb1ELb1ELb0EEENS1_36VarlenDynamicPersistentTileSchedulerILi128ELi112ELi256ELi256ELb1ELb1ELb0ELb0ELb1ELb1EEEEEEEEEvNT_6ParamsE,@function
        .size           _ZN7cutlass13device_kernelIN5flash19enable_sm80_to_sm89INS1_16FlashAttnFwdSm80INS1_25CollectiveMainloopFwdSm80ILi8ELi1ELb1EN4cute5tupleIJNS5_1CILi128EEENS7_ILi112EEES8_EEELi128ENS_10bfloat16_tEfNS_4arch4Sm80ELb0ELb0ELb1ELb1ELb0ELb1ELb1ELb1EEENS1_21CollectiveEpilogueFwdINS6_IJS8_S8_S9_EEENS6_IJNS7_ILi1EEESH_SH_EEESB_SD_Li256ELb1ELb1ELb1ELb0EEENS1_36VarlenDynamicPersistentTileSchedulerILi128ELi112ELi256ELi256ELb1ELb1ELb0ELb0ELb1ELb1EEEEEEEEEvNT_6ParamsE,(.L_x_17 - _ZN7cutlass13device_kernelIN5flash19enable_sm80_to_sm89INS1_16FlashAttnFwdSm80INS1_25CollectiveMainloopFwdSm80ILi8ELi1ELb1EN4cute5tupleIJNS5_1CILi128EEENS7_ILi112EEES8_EEELi128ENS_10bfloat16_tEfNS_4arch4Sm80ELb0ELb0ELb1ELb1ELb0ELb1ELb1ELb1EEENS1_21CollectiveEpilogueFwdINS6_IJS8_S8_S9_EEENS6_IJNS7_ILi1EEESH_SH_EEESB_SD_Li256ELb1ELb1ELb1ELb0EEENS1_36VarlenDynamicPersistentTileSchedulerILi128ELi112ELi256ELi256ELb1ELb1ELb0ELb0ELb1ELb1EEEEEEEEEvNT_6ParamsE)
        .other          _ZN7cutlass13device_kernelIN5flash19enable_sm80_to_sm89INS1_16FlashAttnFwdSm80INS1_25CollectiveMainloopFwdSm80ILi8ELi1ELb1EN4cute5tupleIJNS5_1CILi128EEENS7_ILi112EEES8_EEELi128ENS_10bfloat16_tEfNS_4arch4Sm80ELb0ELb0ELb1ELb1ELb0ELb1ELb1ELb1EEENS1_21CollectiveEpilogueFwdINS6_IJS8_S8_S9_EEENS6_IJNS7_ILi1EEESH_SH_EEESB_SD_Li256ELb1ELb1ELb1ELb0EEENS1_36VarlenDynamicPersistentTileSchedulerILi128ELi112ELi256ELi256ELb1ELb1ELb0ELb0ELb1ELb1EEEEEEEEEvNT_6ParamsE,@"STO_CUDA_ENTRY STV_DEFAULT"
_ZN7cutlass13device_kernelIN5flash19enable_sm80_to_sm89INS1_16FlashAttnFwdSm80INS1_25CollectiveMainloopFwdSm80ILi8ELi1ELb1EN4cute5tupleIJNS5_1CILi128EEENS7_ILi112EEES8_EEELi128ENS_10bfloat16_tEfNS_4arch4Sm80ELb0ELb0ELb1ELb1ELb0ELb1ELb1ELb1EEENS1_21CollectiveEpilogueFwdINS6_IJS8_S8_S9_EEENS6_IJNS7_ILi1EEESH_SH_EEESB_SD_Li256ELb1ELb1ELb1ELb0EEENS1_36VarlenDynamicPersistentTileSchedulerILi128ELi112ELi256ELi256ELb1ELb1ELb0ELb0ELb1ELb1EEEEEEEEEvNT_6ParamsE:
[----:B------:R-:W-:Y:S01]  /*0000*/  LDC R1, c[0x0][0x28] ;  /* 0x00000a00ff017b82 */ /* 0x000fe20000000800 */
[----:B------:R-:W-:Y:S05]  /*0010*/  EXIT ;  /* 0x000000000000794d */ /* 0x000fea0003800000 */
.L_x_5:
        /* <DEDUP_REMOVED lines=14> */
.L_x_17:


//--------------------- .text._ZN7cutlass13device_kernelIN5flash19enable_sm80_to_sm89INS1_16FlashAttnFwdSm80INS1_25CollectiveMainloopFwdSm80ILi4ELi1ELb0EN4cute5tupleIJNS5_1CILi128EEENS7_ILi48EEES8_EEELi128ENS_10bfloat16_tEfNS_4arch4Sm80ELb0ELb1ELb1ELb0ELb0ELb0ELb1ELb1EEENS1_21CollectiveEpilogueFwdINS6_IJS8_S8_S9_EEENS6_IJNS7_ILi1EEESH_SH_EEESB_SD_Li128ELb0ELb1ELb1ELb0EEENS1_19SingleTileSchedulerILb0ELb1ELb1ELi128EEEEEEEEEvNT_6ParamsE --------------------------
	.section	.text._ZN7cutlass13device_kernelIN5flash19enable_sm80_to_sm89INS1_16FlashAttnFwdSm80INS1_25CollectiveMainloopFwdSm80ILi4ELi1ELb0EN4cute5tupleIJNS5_1CILi128EEENS7_ILi48EEES8_EEELi128ENS_10bfloat16_tEfNS_4arch4Sm80ELb0ELb1ELb1ELb0ELb0ELb0ELb1ELb1EEENS1_21CollectiveEpilogueFwdINS6_IJS8_S8_S9_EEENS6_IJNS7_ILi1EEESH_SH_EEESB_SD_Li128ELb0ELb1ELb1ELb0EEENS1_19SingleTileSchedulerILb0ELb1ELb1ELi128EEEEEEEEEvNT_6ParamsE,"ax",@progbits
	.align	128
.text._ZN7cutlass13device_kernelIN5flash19enable_sm80_to_sm89INS1_16FlashAttnFwdSm80INS1_25CollectiveMainloopFwdSm80ILi4ELi1ELb0EN4cute5tupleIJNS5_1CILi128EEENS7_ILi48EEES8_EEELi128ENS_10bfloat16_tEfNS_4arch4Sm80ELb0ELb1ELb1ELb0ELb0ELb0ELb1ELb1EEENS1_21CollectiveEpilogueFwdINS6_IJS8_S8_S9_EEENS6_IJNS7_ILi1EEESH_SH_EEESB_SD_Li128ELb0ELb1ELb1ELb0EEENS1_19SingleTileSchedulerILb0ELb1ELb1ELi128EEEEEEEEEvNT_6ParamsE:
        .type           _ZN7cutlass13device_kernelIN5flash19enable_sm80_to_sm89INS1_16FlashAttnFwdSm80INS1_25CollectiveMainloopFwdSm80ILi4ELi1ELb0EN4cute5tupleIJNS5_1CILi128EEENS7_ILi48EEES8_EEELi128ENS_10bfloat16_tEfNS_4arch4Sm80ELb0ELb1ELb1ELb0ELb0ELb0ELb1ELb1EEENS1_21CollectiveEpilogueFwdINS6_IJS8_S8_S9_EEENS6_IJNS7_ILi1EEESH_SH_EEESB_SD_Li128ELb0ELb1ELb1ELb0EEENS1_19SingleTileSchedulerILb0ELb1ELb1ELi128EEEEEEEEEvNT_6ParamsE,@function
        .size           _ZN7cutlass13device_kernelIN5flash19enable_sm80_to_sm89INS1_16FlashAttnFwdSm80INS1_25CollectiveMainloopFwdSm80ILi4ELi1ELb0EN4cute5tupleIJNS5_1CILi128EEENS7_ILi48EEES8_EEELi128ENS_10bfloat16_tEfNS_4arch4Sm80ELb0ELb1ELb1ELb0ELb0ELb0ELb1ELb1EEENS1_21CollectiveEpilogueFwdINS6_IJS8_S8_S9_EEENS6_IJNS7_ILi1EEESH_SH_EEESB_SD_Li128ELb0ELb1ELb1ELb0EEENS1_19SingleTileSchedulerILb0ELb1ELb1ELi128EEEEEEEEEvNT_6ParamsE,(.L_x_18 - _ZN7cutlass13device_kernelIN5flash19enable_sm80_to_sm89INS1_16FlashAttnFwdSm80INS1_25CollectiveMainloopFwdSm80ILi4ELi1ELb0EN4cute5tupleIJNS5_1CILi128EEENS7_ILi48EEES8_EEELi128ENS_10bfloat16_tEfNS_4arch4Sm80ELb0ELb1ELb1ELb0ELb0ELb0ELb1ELb1EEENS1_21CollectiveEpilogueFwdINS6_IJS8_S8_S9_EEENS6_IJNS7_ILi1EEESH_SH_EEESB_SD_Li128ELb0ELb1ELb1ELb0EEENS1_19SingleTileSchedulerILb0ELb1ELb1ELi128EEEEEEEEEvNT_6ParamsE)
        .other          _ZN7cutlass13device_kernelIN5flash19enable_sm80_to_sm89INS1_16FlashAttnFwdSm80INS1_25CollectiveMainloopFwdSm80ILi4ELi1ELb0EN4cute5tupleIJNS5_1CILi128EEENS7_ILi48EEES8_EEELi128ENS_10bfloat16_tEfNS_4arch4Sm80ELb0ELb1ELb1ELb0ELb0ELb0ELb1ELb1EEENS1_21CollectiveEpilogueFwdINS6_IJS8_S8_S9_EEENS6_IJNS7_ILi1EEESH_SH_EEESB_SD_Li128ELb0ELb1ELb1ELb0EEENS1_19SingleTileSchedulerILb0ELb1ELb1ELi128EEEEEEEEEvNT_6ParamsE,@"STO_CUDA_ENTRY STV_DEFAULT"
_ZN7cutlass13device_kernelIN5flash19enable_sm80_to_sm89INS1_16FlashAttnFwdSm80INS1_25CollectiveMainloopFwdSm80ILi4ELi1ELb0EN4cute5tupleIJNS5_1CILi128EEENS7_ILi48EEES8_EEELi128ENS_10bfloat16_tEfNS_4arch4Sm80ELb0ELb1ELb1ELb0ELb0ELb0ELb1ELb1EEENS1_21CollectiveEpilogueFwdINS6_IJS8_S8_S9_EEENS6_IJNS7_ILi1EEESH_SH_EEESB_SD_Li128ELb0ELb1ELb1ELb0EEENS1_19SingleTileSchedulerILb0ELb1ELb1ELi128EEEEEEEEEvNT_6ParamsE:
[----:B------:R-:W-:Y:S01]  /*0000*/  LDC R1, c[0x0][0x28] ;  /* 0x00000a00ff017b82 */ /* 0x000fe20000000800 */
[----:B------:R-:W-:Y:S05]  /*0010*/  EXIT ;  /* 0x000000000000794d */ /* 0x000fea0003800000 */
.L_x_6:
        /* <DEDUP_REMOVED lines=14> */
.L_x_18:


//--------------------- .text._ZN7cutlass13device_kernelIN5flash19enable_sm80_to_sm89INS1_16FlashAttnFwdSm80INS1_25CollectiveMainloopFwdSm80ILi8ELi1ELb1EN4cute5tupleIJNS5_1CILi128EEENS7_ILi96EEES8_EEELi128ENS_10bfloat16_tEfNS_4arch4Sm80ELb0ELb1ELb1ELb1ELb0ELb0ELb1ELb1EEENS1_21CollectiveEpilogueFwdINS6_IJS8_S8_S9_EEENS6_IJNS7_ILi1EEESH_SH_EEESB_SD_Li256ELb1ELb1ELb1ELb0EEENS1_36VarlenDynamicPersistentTileSchedulerILi128ELi96ELi256ELi256ELb1ELb1ELb0ELb1ELb0ELb1EEEEEEEEEvNT_6ParamsE --------------------------
	.section	.text._ZN7cutlass13device_kernelIN5flash19enable_sm80_to_sm89INS1_16FlashAttnFwdSm80INS1_25CollectiveMainloopFwdSm80ILi8ELi1ELb1EN4cute5tupleIJNS5_1CILi128EEENS7_ILi96EEES8_EEELi128ENS_10bfloat16_tEfNS_4arch4Sm80ELb0ELb1ELb1ELb1ELb0ELb0ELb1ELb1EEENS1_21CollectiveEpilogueFwdINS6_IJS8_S8_S9_EEENS6_IJNS7_ILi1EEESH_SH_EEESB_SD_Li256ELb1ELb1ELb1ELb0EEENS1_36VarlenDynamicPersistentTileSchedulerILi128ELi96ELi256ELi256ELb1ELb1ELb0ELb1ELb0ELb1EEEEEEEEEvNT_6ParamsE,"ax",@progbits
	.align	128
.text._ZN7cutlass13device_kernelIN5flash19enable_sm80_to_sm89INS1_16FlashAttnFwdSm80INS1_25CollectiveMainloopFwdSm80ILi8ELi1ELb1EN4cute5tupleIJNS5_1CILi128EEENS7_ILi96EEES8_EEELi128ENS_10bfloat16_tEfNS_4arch4Sm80ELb0ELb1ELb1ELb1ELb0ELb0ELb1ELb1EEENS1_21CollectiveEpilogueFwdINS6_IJS8_S8_S9_EEENS6_IJNS7_ILi1EEESH_SH_EEESB_SD_Li256ELb1ELb1ELb1ELb0EEENS1_36VarlenDynamicPersistentTileSchedulerILi128ELi96ELi256ELi256ELb1ELb1ELb0ELb1ELb0ELb1EEEEEEEEEvNT_6ParamsE:
        .type           _ZN7cutlass13device_kernelIN5flash19enable_sm80_to_sm89INS1_16FlashAttnFwdSm80INS1_25CollectiveMainloopFwdSm80ILi8ELi1ELb1EN4cute5tupleIJNS5_1CILi128EEENS7_ILi96EEES8_EEELi128ENS_10bfloat16_tEfNS_4arch4Sm80ELb0ELb1ELb1ELb1ELb0ELb0ELb1ELb1EEENS1_21CollectiveEpilogueFwdINS6_IJS8_S8_S9_EEENS6_IJNS7_ILi1EEESH_SH_EEESB_SD_Li256ELb1ELb1ELb1ELb0EEENS1_36VarlenDynamicPersistentTileSchedulerILi128ELi96ELi256ELi256ELb1ELb1ELb0ELb1ELb0ELb1EEEEEEEEEvNT_6ParamsE,@function
        .size           _ZN7cutlass13device_kernelIN5flash19enable_sm80_to_sm89INS1_16FlashAttnFwdSm80INS1_25CollectiveMainloopFwdSm80ILi8ELi1ELb1EN4cute5tupleIJNS5_1CILi128EEENS7_ILi96EEES8_EEELi128ENS_10bfloat16_tEfNS_4arch4Sm80ELb0ELb1ELb1ELb1ELb0ELb0ELb1ELb1EEENS1_21CollectiveEpilogueFwdINS6_IJS8_S8_S9_EEENS6_IJNS7_ILi1EEESH_SH_EEESB_SD_Li256ELb1ELb1ELb1ELb0EEENS1_36VarlenDynamicPersistentTileSchedulerILi128ELi96ELi256ELi256ELb1ELb1ELb0ELb1ELb0ELb1EEEEEEEEEvNT_6ParamsE,(.L_x_19 - _ZN7cutlass13device_kernelIN5flash19enable_sm80_to_sm89INS1_16FlashAttnFwdSm80INS1_25CollectiveMainloopFwdSm80ILi8ELi1ELb1EN4cute5tupleIJNS5_1CILi128EEENS7_ILi96EEES8_EEELi128ENS_10bfloat16_tEfNS_4arch4Sm80ELb0ELb1ELb1ELb1ELb0ELb0ELb1ELb1EEENS1_21CollectiveEpilogueFwdINS6_IJS8_S8_S9_EEENS6_IJNS7_ILi1EEESH_SH_EEESB_SD_Li256ELb1ELb1ELb1ELb0EEENS1_36VarlenDynamicPersistentTileSchedulerILi128ELi96ELi256ELi256ELb1ELb1ELb0ELb1ELb0ELb1EEEEEEEEEvNT_6ParamsE)
        .other          _ZN7cutlass13device_kernelIN5flash19enable_sm80_to_sm89INS1_16FlashAttnFwdSm80INS1_25CollectiveMainloopFwdSm80ILi8ELi1ELb1EN4cute5tupleIJNS5_1CILi128EEENS7_ILi96EEES8_EEELi128ENS_10bfloat16_tEfNS_4arch4Sm80ELb0ELb1ELb1ELb1ELb0ELb0ELb1ELb1EEENS1_21CollectiveEpilogueFwdINS6_IJS8_S8_S9_EEENS6_IJNS7_ILi1EEESH_SH_EEESB_SD_Li256ELb1ELb1ELb1ELb0EEENS1_36VarlenDynamicPersistentTileSchedulerILi128ELi96ELi256ELi256ELb1ELb1ELb0ELb1ELb0ELb1EEEEEEEEEvNT_6ParamsE,@"STO_CUDA_ENTRY STV_DEFAULT"
_ZN7cutlass13device_kernelIN5flash19enable_sm80_to_sm89INS1_16FlashAttnFwdSm80INS1_25CollectiveMainloopFwdSm80ILi8ELi1ELb1EN4cute5tupleIJNS5_1CILi128EEENS7_ILi96EEES8_EEELi128ENS_10bfloat16_tEfNS_4arch4Sm80ELb0ELb1ELb1ELb1ELb0ELb0ELb1ELb1EEENS1_21CollectiveEpilogueFwdINS6_IJS8_S8_S9_EEENS6_IJNS7_ILi1EEESH_SH_EEESB_SD_Li256ELb1ELb1ELb1ELb0EEENS1_36VarlenDynamicPersistentTileSchedulerILi128ELi96ELi256ELi256ELb1ELb1ELb0ELb1ELb0ELb1EEEEEEEEEvNT_6ParamsE:
[----:B------:R-:W-:Y:S01]  /*0000*/  LDC R1, c[0x0][0x28] ;  /* 0x00000a00ff017b82 */ /* 0x000fe20000000800 */
[----:B------:R-:W-:Y:S05]  /*0010*/  EXIT ;  /* 0x000000000000794d */ /* 0x000fea0003800000 */
.L_x_7:
        /* <DEDUP_REMOVED lines=14> */
.L_x_19:


//--------------------- .text._ZN7cutlass13device_kernelIN5flash19enable_sm80_to_sm89INS1_16FlashAttnFwdSm80INS1_25CollectiveMainloopFwdSm80ILi8ELi1ELb1EN4cute5tupleIJNS5_1CILi128EEENS7_ILi96EEES8_EEELi128ENS_10bfloat16_tEfNS_4arch4Sm80ELb0ELb1ELb1ELb1ELb0ELb1ELb1ELb1EEENS1_21CollectiveEpilogueFwdINS6_IJS8_S8_S9_EEENS6_IJNS7_ILi1EEESH_SH_EEESB_SD_Li256ELb1ELb1ELb1ELb0EEENS1_36VarlenDynamicPersistentTileSchedulerILi128ELi96ELi256ELi256ELb1ELb1ELb0ELb1ELb0ELb1EEEEEEEEEvNT_6ParamsE --------------------------
	.section	.text._ZN7cutlass13device_kernelIN5flash19enable_sm80_to_sm89INS1_16FlashAttnFwdSm80INS1_25CollectiveMainloopFwdSm80ILi8ELi1ELb1EN4cute5tupleIJNS5_1CILi128EEENS7_ILi96EEES8_EEELi128ENS_10bfloat16_tEfNS_4arch4Sm80ELb0ELb1ELb1ELb1ELb0ELb1ELb1ELb1EEENS1_21CollectiveEpilogueFwdINS6_IJS8_S8_S9_EEENS6_IJNS7_ILi1EEESH_SH_EEESB_SD_Li256ELb1ELb1ELb1ELb0EEENS1_36VarlenDynamicPersistentTileSchedulerILi128ELi96ELi256ELi256ELb1ELb1ELb0ELb1ELb0ELb1EEEEEEEEEvNT_6ParamsE,"ax",@progbits
	.align	128
.text._ZN7cutlass13device_kernelIN5flash19enable_sm80_to_sm89INS1_16FlashAttnFwdSm80INS1_25CollectiveMainloopFwdSm80ILi8ELi1ELb1EN4cute5tupleIJNS5_1CILi128EEENS7_ILi96EEES8_EEELi128ENS_10bfloat16_tEfNS_4arch4Sm80ELb0ELb1ELb1ELb1ELb0ELb1ELb1ELb1EEENS1_21CollectiveEpilogueFwdINS6_IJS8_S8_S9_EEENS6_IJNS7_ILi1EEESH_SH_EEESB_SD_Li256ELb1ELb1ELb1ELb0EEENS1_36VarlenDynamicPersistentTileSchedulerILi128ELi96ELi256ELi256ELb1ELb1ELb0ELb1ELb0ELb1EEEEEEEEEvNT_6ParamsE:
        .type           _ZN7cutlass13device_kernelIN5flash19enable_sm80_to_sm89INS1_16FlashAttnFwdSm80INS1_25CollectiveMainloopFwdSm80ILi8ELi1ELb1EN4cute5tupleIJNS5_1CILi128EEENS7_ILi96EEES8_EEELi128ENS_10bfloat16_tEfNS_4arch4Sm80ELb0ELb1ELb1ELb1ELb0ELb1ELb1ELb1EEENS1_21CollectiveEpilogueFwdINS6_IJS8_S8_S9_EEENS6_IJNS7_ILi1EEESH_SH_EEESB_SD_Li256ELb1ELb1ELb1ELb0EEENS1_36VarlenDynamicPersistentTileSchedulerILi128ELi96ELi256ELi256ELb1ELb1ELb0ELb1ELb0ELb1EEEEEEEEEvNT_6ParamsE,@function
        .size           _ZN7cutlass13device_kernelIN5flash19enable_sm80_to_sm89INS1_16FlashAttnFwdSm80INS1_25CollectiveMainloopFwdSm80ILi8ELi1ELb1EN4cute5tupleIJNS5_1CILi128EEENS7_ILi96EEES8_EEELi128ENS_10bfloat16_tEfNS_4arch4Sm80ELb0ELb1ELb1ELb1ELb0ELb1ELb1ELb1EEENS1_21CollectiveEpilogueFwdINS6_IJS8_S8_S9_EEENS6_IJNS7_ILi1EEESH_SH_EEESB_SD_Li256ELb1ELb1ELb1ELb0EEENS1_36VarlenDynamicPersistentTileSchedulerILi128ELi96ELi256ELi256ELb1ELb1ELb0ELb1ELb0ELb1EEEEEEEEEvNT_6ParamsE,(.L_x_20 - _ZN7cutlass13device_kernelIN5flash19enable_sm80_to_sm89INS1_16FlashAttnFwdSm80INS1_25CollectiveMainloopFwdSm80ILi8ELi1ELb1EN4cute5tupleIJNS5_1CILi128EEENS7_ILi96EEES8_EEELi128ENS_10bfloat16_tEfNS_4arch4Sm80ELb0ELb1ELb1ELb1ELb0ELb1ELb1ELb1EEENS1_21CollectiveEpilogueFwdINS6_IJS8_S8_S9_EEENS6_IJNS7_ILi1EEESH_SH_EEESB_SD_Li256ELb1ELb1ELb1ELb0EEENS1_36VarlenDynamicPersistentTileSchedulerILi128ELi96ELi256ELi256ELb1ELb1ELb0ELb1ELb0ELb1EEEEEEEEEvNT_6ParamsE)
        .other          _ZN7cutlass13device_kernelIN5flash19enable_sm80_to_sm89INS1_16FlashAttnFwdSm80INS1_25CollectiveMainloopFwdSm80ILi8ELi1ELb1EN4cute5tupleIJNS5_1CILi128EEENS7_ILi96EEES8_EEELi128ENS_10bfloat16_tEfNS_4arch4Sm80ELb0ELb1ELb1ELb1ELb0ELb1ELb1ELb1EEENS1_21CollectiveEpilogueFwdINS6_IJS8_S8_S9_EEENS6_IJNS7_ILi1EEESH_SH_EEESB_SD_Li256ELb1ELb1ELb1ELb0EEENS1_36VarlenDynamicPersistentTileSchedulerILi128ELi96ELi256ELi256ELb1ELb1ELb0ELb1ELb0ELb1EEEEEEEEEvNT_6ParamsE,@"STO_CUDA_ENTRY STV_DEFAULT"
_ZN7cutlass13device_kernelIN5flash19enable_sm80_to_sm89INS1_16FlashAttnFwdSm80INS1_25CollectiveMainloopFwdSm80ILi8ELi1ELb1EN4cute5tupleIJNS5_1CILi128EEENS7_ILi96EEES8_EEELi128ENS_10bfloat16_tEfNS_4arch4Sm80ELb0ELb1ELb1ELb1ELb0ELb1ELb1ELb1EEENS1_21CollectiveEpilogueFwdINS6_IJS8_S8_S9_EEENS6_IJNS7_ILi1EEESH_SH_EEESB_SD_Li256ELb1ELb1ELb1ELb0EEENS1_36VarlenDynamicPersistentTileSchedulerILi128ELi96ELi256ELi256ELb1ELb1ELb0ELb1ELb0ELb1EEEEEEEEEvNT_6ParamsE:
[----:B------:R-:W-:Y:S01]  /*0000*/  LDC R1, c[0x0][0x28] ;  /* 0x00000a00ff017b82 */ /* 0x000fe20000000800 */
[----:B------:R-:W-:Y:S05]  /*0010*/  EXIT ;  /* 0x000000000000794d */ /* 0x000fea0003800000 */
.L_x_8:
        /* <DEDUP_REMOVED lines=14> */
.L_x_20:


//--------------------- .text._ZN7cutlass13device_kernelIN5flash19enable_sm80_to_sm89INS1_16FlashAttnFwdSm80INS1_25CollectiveMainloopFwdSm80ILi4ELi1ELb0EN4cute5tupleIJNS5_1CILi128EEENS7_ILi64EEES8_EEELi128ENS_10bfloat16_tEfNS_4arch4Sm80ELb1ELb0ELb1ELb0ELb0ELb0ELb1ELb1EEENS1_21CollectiveEpilogueFwdINS6_IJS8_S8_S9_EEENS6_IJNS7_ILi1EEESH_SH_EEESB_SD_Li128ELb0ELb1ELb1ELb0EEENS1_30DynamicPersistentTileSchedulerILi128ELi128ELb1ELb1ELb0EEEEEEEEEvNT_6ParamsE --------------------------
	.section	.text._ZN7cutlass13device_kernelIN5flash19enable_sm80_to_sm89INS1_16FlashAttnFwdSm80INS1_25CollectiveMainloopFwdSm80ILi4ELi1ELb0EN4cute5tupleIJNS5_1CILi128EEENS7_ILi64EEES8_EEELi128ENS_10bfloat16_tEfNS_4arch4Sm80ELb1ELb0ELb1ELb0ELb0ELb0ELb1ELb1EEENS1_21CollectiveEpilogueFwdINS6_IJS8_S8_S9_EEENS6_IJNS7_ILi1EEESH_SH_EEESB_SD_Li128ELb0ELb1ELb1ELb0EEENS1_30DynamicPersistentTileSchedulerILi128ELi128ELb1ELb1ELb0EEEEEEEEEvNT_6ParamsE,"ax",@progbits
	.align	128
.text._ZN7cutlass13device_kernelIN5flash19enable_sm80_to_sm89INS1_16FlashAttnFwdSm80INS1_25CollectiveMainloopFwdSm80ILi4ELi1ELb0EN4cute5tupleIJNS5_1CILi128EEENS7_ILi64EEES8_EEELi128ENS_10bfloat16_tEfNS_4arch4Sm80ELb1ELb0ELb1ELb0ELb0ELb0ELb1ELb1EEENS1_21CollectiveEpilogueFwdINS6_IJS8_S8_S9_EEENS6_IJNS7_ILi1EEESH_SH_EEESB_SD_Li128ELb0ELb1ELb1ELb0EEENS1_30DynamicPersistentTileSchedulerILi128ELi128ELb1ELb1ELb0EEEEEEEEEvNT_6ParamsE:
        .type           _ZN7cutlass13device_kernelIN5flash19enable_sm80_to_sm89INS1_16FlashAttnFwdSm80INS1_25CollectiveMainloopFwdSm80ILi4ELi1ELb0EN4cute5tupleIJNS5_1CILi128EEENS7_ILi64EEES8_EEELi128ENS_10bfloat16_tEfNS_4arch4Sm80ELb1ELb0ELb1ELb0ELb0ELb0ELb1ELb1EEENS1_21CollectiveEpilogueFwdINS6_IJS8_S8_S9_EEENS6_IJNS7_ILi1EEESH_SH_EEESB_SD_Li128ELb0ELb1ELb1ELb0EEENS1_30DynamicPersistentTileSchedulerILi128ELi128ELb1ELb1ELb0EEEEEEEEEvNT_6ParamsE,@function
        .size           _ZN7cutlass13device_kernelIN5flash19enable_sm80_to_sm89INS1_16FlashAttnFwdSm80INS1_25CollectiveMainloopFwdSm80ILi4ELi1ELb0EN4cute5tupleIJNS5_1CILi128EEENS7_ILi64EEES8_EEELi128ENS_10bfloat16_tEfNS_4arch4Sm80ELb1ELb0ELb1ELb0ELb0ELb0ELb1ELb1EEENS1_21CollectiveEpilogueFwdINS6_IJS8_S8_S9_EEENS6_IJNS7_ILi1EEESH_SH_EEESB_SD_Li128ELb0ELb1ELb1ELb0EEENS1_30DynamicPersistentTileSchedulerILi128ELi128ELb1ELb1ELb0EEEEEEEEEvNT_6ParamsE,(.L_x_21 - _ZN7cutlass13device_kernelIN5flash19enable_sm80_to_sm89INS1_16FlashAttnFwdSm80INS1_25CollectiveMainloopFwdSm80ILi4ELi1ELb0EN4cute5tupleIJNS5_1CILi128EEENS7_ILi64EEES8_EEELi128ENS_10bfloat16_tEfNS_4arch4Sm80ELb1ELb0ELb1ELb0ELb0ELb0ELb1ELb1EEENS1_21CollectiveEpilogueFwdINS6_IJS8_S8_S9_EEENS6_IJNS7_ILi1EEESH_SH_EEESB_SD_Li128ELb0ELb1ELb1ELb0EEENS1_30DynamicPersistentTileSchedulerILi128ELi128ELb1ELb1ELb0EEEEEEEEEvNT_6ParamsE)
        .other          _ZN7cutlass13device_kernelIN5flash19enable_sm80_to_sm89INS1_16FlashAttnFwdSm80INS1_25CollectiveMainloopFwdSm80ILi4ELi1ELb0EN4cute5tupleIJNS5_1CILi128EEENS7_ILi64EEES8_EEELi128ENS_10bfloat16_tEfNS_4arch4Sm80ELb1ELb0ELb1ELb0ELb0ELb0ELb1ELb1EEENS1_21CollectiveEpilogueFwdINS6_IJS8_S8_S9_EEENS6_IJNS7_ILi1EEESH_SH_EEESB_SD_Li128ELb0ELb1ELb1ELb0EEENS1_30DynamicPersistentTileSchedulerILi128ELi128ELb1ELb1ELb0EEEEEEEEEvNT_6ParamsE,@"STO_CUDA_ENTRY STV_DEFAULT"
_ZN7cutlass13device_kernelIN5flash19enable_sm80_to_sm89INS1_16FlashAttnFwdSm80INS1_25CollectiveMainloopFwdSm80ILi4ELi1ELb0EN4cute5tupleIJNS5_1CILi128EEENS7_ILi64EEES8_EEELi128ENS_10bfloat16_tEfNS_4arch4Sm80ELb1ELb0ELb1ELb0ELb0ELb0ELb1ELb1EEENS1_21CollectiveEpilogueFwdINS6_IJS8_S8_S9_EEENS6_IJNS7_ILi1EEESH_SH_EEESB_SD_Li128ELb0ELb1ELb1ELb0EEENS1_30DynamicPersistentTileSchedulerILi128ELi128ELb1ELb1ELb0EEEEEEEEEvNT_6ParamsE:
[----:B------:R-:W-:Y:S01]  /*0000*/  LDC R1, c[0x0][0x28] ;  /* 0x00000a00ff017b82 */ /* 0x000fe20000000800 */
[----:B------:R-:W-:Y:S05]  /*0010*/  EXIT ;  /* 0x000000000000794d */ /* 0x000fea0003800000 */
.L_x_9:
        /* <DEDUP_REMOVED lines=14> */
.L_x_21:


//--------------------- .text._ZN7cutlass13device_kernelIN5flash19enable_sm80_to_sm89INS1_16FlashAttnFwdSm80INS1_25CollectiveMainloopFwdSm80ILi8ELi1ELb1EN4cute5tupleIJNS5_1CILi128EEENS7_ILi112EEES8_EEELi128ENS_10bfloat16_tEfNS_4arch4Sm80ELb1ELb0ELb1ELb1ELb0ELb0ELb1ELb1EEENS1_21CollectiveEpilogueFwdINS6_IJS8_S8_S9_EEENS6_IJNS7_ILi1EEESH_SH_EEESB_SD_Li256ELb1ELb1ELb1ELb0EEENS1_36VarlenDynamicPersistentTileSchedulerILi128ELi112ELi256ELi256ELb1ELb1ELb0ELb1ELb1ELb1EEEEEEEEEvNT_6ParamsE --------------------------
	.section	.text._ZN7cutlass13device_kernelIN5flash19enable_sm80_to_sm89INS1_16FlashAttnFwdSm80INS1_25CollectiveMainloopFwdSm80ILi8ELi1ELb1EN4cute5tupleIJNS5_1CILi128EEENS7_ILi112EEES8_EEELi128ENS_10bfloat16_tEfNS_4arch4Sm80ELb1ELb0ELb1ELb1ELb0ELb0ELb1ELb1EEENS1_21CollectiveEpilogueFwdINS6_IJS8_S8_S9_EEENS6_IJNS7_ILi1EEESH_SH_EEESB_SD_Li256ELb1ELb1ELb1ELb0EEENS1_36VarlenDynamicPersistentTileSchedulerILi128ELi112ELi256ELi256ELb1ELb1ELb0ELb1ELb1ELb1EEEEEEEEEvNT_6ParamsE,"ax",@progbits
	.align	128
.text._ZN7cutlass13device_kernelIN5flash19enable_sm80_to_sm89INS1_16FlashAttnFwdSm80INS1_25CollectiveMainloopFwdSm80ILi8ELi1ELb1EN4cute5tupleIJNS5_1CILi128EEENS7_ILi112EEES8_EEELi128ENS_10bfloat16_tEfNS_4arch4Sm80ELb1ELb0ELb1ELb1ELb0ELb0ELb1ELb1EEENS1_21CollectiveEpilogueFwdINS6_IJS8_S8_S9_EEENS6_IJNS7_ILi1EEESH_SH_EEESB_SD_Li256ELb1ELb1ELb1ELb0EEENS1_36VarlenDynamicPersistentTileSchedulerILi128ELi112ELi256ELi256ELb1ELb1ELb0ELb1ELb1ELb1EEEEEEEEEvNT_6ParamsE:
        .type           _ZN7cutlass13device_kernelIN5flash19enable_sm80_to_sm89INS1_16FlashAttnFwdSm80INS1_25CollectiveMainloopFwdSm80ILi8ELi1ELb1EN4cute5tupleIJNS5_1CILi128EEENS7_ILi112EEES8_EEELi128ENS_10bfloat16_tEfNS_4arch4Sm80ELb1ELb0ELb1ELb1ELb0ELb0ELb1ELb1EEENS1_21CollectiveEpilogueFwdINS6_IJS8_S8_S9_EEENS6_IJNS7_ILi1EEESH_SH_EEESB_SD_Li256ELb1ELb1ELb1ELb0EEENS1_36VarlenDynamicPersistentTileSchedulerILi128ELi112ELi256ELi256ELb1ELb1ELb0ELb1ELb1ELb1EEEEEEEEEvNT_6ParamsE,@function
        .size           _ZN7cutlass13device_kernelIN5flash19enable_sm80_to_sm89INS1_16FlashAttnFwdSm80INS1_25CollectiveMainloopFwdSm80ILi8ELi1ELb1EN4cute5tupleIJNS5_1CILi128EEENS7_ILi112EEES8_EEELi128ENS_10bfloat16_tEfNS_4arch4Sm80ELb1ELb0ELb1ELb1ELb0ELb0ELb1ELb1EEENS1_21CollectiveEpilogueFwdINS6_IJS8_S8_S9_EEENS6_IJNS7_ILi1EEESH_SH_EEESB_SD_Li256ELb1ELb1ELb1ELb0EEENS1_36VarlenDynamicPersistentTileSchedulerILi128ELi112ELi256ELi256ELb1ELb1ELb0ELb1ELb1ELb1EEEEEEEEEvNT_6ParamsE,(.L_x_22 - _ZN7cutlass13device_kernelIN5flash19enable_sm80_to_sm89INS1_16FlashAttnFwdSm80INS1_25CollectiveMainloopFwdSm80ILi8ELi1ELb1EN4cute5tupleIJNS5_1CILi128EEENS7_ILi112EEES8_EEELi128ENS_10bfloat16_tEfNS_4arch4Sm80ELb1ELb0ELb1ELb1ELb0ELb0ELb1ELb1EEENS1_21CollectiveEpilogueFwdINS6_IJS8_S8_S9_EEENS6_IJNS7_ILi1EEESH_SH_EEESB_SD_Li256ELb1ELb1ELb1ELb0EEENS1_36VarlenDynamicPersistentTileSchedulerILi128ELi112ELi256ELi256ELb1ELb1ELb0ELb1ELb1ELb1EEEEEEEEEvNT_6ParamsE)
        .other          _ZN7cutlass13device_kernelIN5flash19enable_sm80_to_sm89INS1_16FlashAttnFwdSm80INS1_25CollectiveMainloopFwdSm80ILi8ELi1ELb1EN4cute5tupleIJNS5_1CILi128EEENS7_ILi112EEES8_EEELi128ENS_10bfloat16_tEfNS_4arch4Sm80ELb1ELb0ELb1ELb1ELb0ELb0ELb1ELb1EEENS1_21CollectiveEpilogueFwdINS6_IJS8_S8_S9_EEENS6_IJNS7_ILi1EEESH_SH_EEESB_SD_Li256ELb1ELb1ELb1ELb0EEENS1_36VarlenDynamicPersistentTileSchedulerILi128ELi112ELi256ELi256ELb1ELb1ELb0ELb1ELb1ELb1EEEEEEEEEvNT_6ParamsE,@"STO_CUDA_ENTRY STV_DEFAULT"
_ZN7cutlass13device_kernelIN5flash19enable_sm80_to_sm89INS1_16FlashAttnFwdSm80INS1_25CollectiveMainloopFwdSm80ILi8ELi1ELb1EN4cute5tupleIJNS5_1CILi128EEENS7_ILi112EEES8_EEELi128ENS_10bfloat16_tEfNS_4arch4Sm80ELb1ELb0ELb1ELb1ELb0ELb0ELb1ELb1EEENS1_21CollectiveEpilogueFwdINS6_IJS8_S8_S9_EEENS6_IJNS7_ILi1EEESH_SH_EEESB_SD_Li256ELb1ELb1ELb1ELb0EEENS1_36VarlenDynamicPersistentTileSchedulerILi128ELi112ELi256ELi256ELb1ELb1ELb0ELb1ELb1ELb1EEEEEEEEEvNT_6ParamsE:
[----:B------:R-:W-:Y:S01]  /*0000*/  LDC R1, c[0x0][0x28] ;  /* 0x00000a00ff017b82 */ /* 0x000fe20000000800 */
[----:B------:R-:W-:Y:S05]  /*0010*/  EXIT ;  /* 0x000000000000794d */ /* 0x000fea0003800000 */
.L_x_10:
        /* <DEDUP_REMOVED lines=14> */
.L_x_22:


//--------------------- .text._ZN7cutlass13device_kernelIN5flash19enable_sm80_to_sm89INS1_16FlashAttnFwdSm80INS1_25CollectiveMainloopFwdSm80ILi8ELi1ELb1EN4cute5tupleIJNS5_1CILi128EEENS7_ILi112EEES8_EEELi128ENS_10bfloat16_tEfNS_4arch4Sm80ELb1ELb0ELb1ELb1ELb0ELb1ELb1ELb1EEENS1_21CollectiveEpilogueFwdINS6_IJS8_S8_S9_EEENS6_IJNS7_ILi1EEESH_SH_EEESB_SD_Li256ELb1ELb1ELb1ELb0EEENS1_36VarlenDynamicPersistentTileSchedulerILi128ELi112ELi256ELi256ELb1ELb1ELb0ELb1ELb1ELb1EEEEEEEEEvNT_6ParamsE --------------------------
	.section	.text._ZN7cutlass13device_kernelIN5flash19enable_sm80_to_sm89INS1_16FlashAttnFwdSm80INS1_25CollectiveMainloopFwdSm80ILi8ELi1ELb1EN4cute5tupleIJNS5_1CILi128EEENS7_ILi112EEES8_EEELi128ENS_10bfloat16_tEfNS_4arch4Sm80ELb1ELb0ELb1ELb1ELb0ELb1ELb1ELb1EEENS1_21CollectiveEpilogueFwdINS6_IJS8_S8_S9_EEENS6_IJNS7_ILi1EEESH_SH_EEESB_SD_Li256ELb1ELb1ELb1ELb0EEENS1_36VarlenDynamicPersistentTileSchedulerILi128ELi112ELi256ELi256ELb1ELb1ELb0ELb1ELb1ELb1EEEEEEEEEvNT_6ParamsE,"ax",@progbits
	.align	128
.text._ZN7cutlass13device_kernelIN5flash19enable_sm80_to_sm89INS1_16FlashAttnFwdSm80INS1_25CollectiveMainloopFwdSm80ILi8ELi1ELb1EN4cute5tupleIJNS5_1CILi128EEENS7_ILi112EEES8_EEELi128ENS_10bfloat16_tEfNS_4arch4Sm80ELb1ELb0ELb1ELb1ELb0ELb1ELb1ELb1EEENS1_21CollectiveEpilogueFwdINS6_IJS8_S8_S9_EEENS6_IJNS7_ILi1EEESH_SH_EEESB_SD_Li256ELb1ELb1ELb1ELb0EEENS1_36VarlenDynamicPersistentTileSchedulerILi128ELi112ELi256ELi256ELb1ELb1ELb0ELb1ELb1ELb1EEEEEEEEEvNT_6ParamsE:
        .type           _ZN7cutlass13device_kernelIN5flash19enable_sm80_to_sm89INS1_16FlashAttnFwdSm80INS1_25CollectiveMainloopFwdSm80ILi8ELi1ELb1EN4cute5tupleIJNS5_1CILi128EEENS7_ILi112EEES8_EEELi128ENS_10bfloat16_tEfNS_4arch4Sm80ELb1ELb0ELb1ELb1ELb0ELb1ELb1ELb1EEENS1_21CollectiveEpilogueFwdINS6_IJS8_S8_S9_EEENS6_IJNS7_ILi1EEESH_SH_EEESB_SD_Li256ELb1ELb1ELb1ELb0EEENS1_36VarlenDynamicPersistentTileSchedulerILi128ELi112ELi256ELi256ELb1ELb1ELb0ELb1ELb1ELb1EEEEEEEEEvNT_6ParamsE,@function
        .size           _ZN7cutlass13device_kernelIN5flash19enable_sm80_to_sm89INS1_16FlashAttnFwdSm80INS1_25CollectiveMainloopFwdSm80ILi8ELi1ELb1EN4cute5tupleIJNS5_1CILi128EEENS7_ILi112EEES8_EEELi128ENS_10bfloat16_tEfNS_4arch4Sm80ELb1ELb0ELb1ELb1ELb0ELb1ELb1ELb1EEENS1_21CollectiveEpilogueFwdINS6_IJS8_S8_S9_EEENS6_IJNS7_ILi1EEESH_SH_EEESB_SD_Li256ELb1ELb1ELb1ELb0EEENS1_36VarlenDynamicPersistentTileSchedulerILi128ELi112ELi256ELi256ELb1ELb1ELb0ELb1ELb1ELb1EEEEEEEEEvNT_6ParamsE,(.L_x_23 - _ZN7cutlass13device_kernelIN5flash19enable_sm80_to_sm89INS1_16FlashAttnFwdSm80INS1_25CollectiveMainloopFwdSm80ILi8ELi1ELb1EN4cute5tupleIJNS5_1CILi128EEENS7_ILi112EEES8_EEELi128ENS_10bfloat16_tEfNS_4arch4Sm80ELb1ELb0ELb1ELb1ELb0ELb1ELb1ELb1EEENS1_21CollectiveEpilogueFwdINS6_IJS8_S8_S9_EEENS6_IJNS7_ILi1EEESH_SH_EEESB_SD_Li256ELb1ELb1ELb1ELb0EEENS1_36VarlenDynamicPersistentTileSchedulerILi128ELi112ELi256ELi256ELb1ELb1ELb0ELb1ELb1ELb1EEEEEEEEEvNT_6ParamsE)
        .other          _ZN7cutlass13device_kernelIN5flash19enable_sm80_to_sm89INS1_16FlashAttnFwdSm80INS1_25CollectiveMainloopFwdSm80ILi8ELi1ELb1EN4cute5tupleIJNS5_1CILi128EEENS7_ILi112EEES8_EEELi128ENS_10bfloat16_tEfNS_4arch4Sm80ELb1ELb0ELb1ELb1ELb0ELb1ELb1ELb1EEENS1_21CollectiveEpilogueFwdINS6_IJS8_S8_S9_EEENS6_IJNS7_ILi1EEESH_SH_EEESB_SD_Li256ELb1ELb1ELb1ELb0EEENS1_36VarlenDynamicPersistentTileSchedulerILi128ELi112ELi256ELi256ELb1ELb1ELb0ELb1ELb1ELb1EEEEEEEEEvNT_6ParamsE,@"STO_CUDA_ENTRY STV_DEFAULT"
_ZN7cutlass13device_kernelIN5flash19enable_sm80_to_sm89INS1_16FlashAttnFwdSm80INS1_25CollectiveMainloopFwdSm80ILi8ELi1ELb1EN4cute5tupleIJNS5_1CILi128EEENS7_ILi112EEES8_EEELi128ENS_10bfloat16_tEfNS_4arch4Sm80ELb1ELb0ELb1ELb1ELb0ELb1ELb1ELb1EEENS1_21CollectiveEpilogueFwdINS6_IJS8_S8_S9_EEENS6_IJNS7_ILi1EEESH_SH_EEESB_SD_Li256ELb1ELb1ELb1ELb0EEENS1_36VarlenDynamicPersistentTileSchedulerILi128ELi112ELi256ELi256ELb1ELb1ELb0ELb1ELb1ELb1EEEEEEEEEvNT_6ParamsE:
[----:B------:R-:W-:Y:S01]  /*0000*/  LDC R1, c[0x0][0x28] ;  /* 0x00000a00ff017b82 */ /* 0x000fe20000000800 */
[----:B------:R-:W-:Y:S05]  /*0010*/  EXIT ;  /* 0x000000000000794d */ /* 0x000fea0003800000 */
.L_x_11:
        /* <DEDUP_REMOVED lines=14> */
.L_x_23:


//--------------------- .nv.shared.reserved.0     --------------------------
	.section	.nv.shared.reserved.0,"aw",@nobits
	.weak		__nv_reservedSMEM_offset_0_alias
	.size		__nv_reservedSMEM_offset_0_alias, 0, 0
	.other		__nv_reservedSMEM_offset_0_alias,@"STO_CUDA_RESERVED_SHARED STV_DEFAULT"
__nv_reservedSMEM_offset_0_alias:
	.zero		0


//--------------------- .nv.global                --------------------------
	.section	.nv.global,"aw",@nobits
.nv.global:
	.type		_ZN80_INTERNAL_315290f6_44_flash_fwd_hdim128_bf16_split_softcap_sm80_cu_cf07d2ef_28104cute1_E,@object
	.size		_ZN80_INTERNAL_315290f6_44_flash_fwd_hdim128_bf16_split_softcap_sm80_cu_cf07d2ef_28104cute1_E,(_ZN80_INTERNAL_315290f6_44_flash_fwd_hdim128_bf16_split_softcap_sm80_cu_cf07d2ef_28104cuda3std3__45__cpo6cbeginE - _ZN80_INTERNAL_315290f6_44_flash_fwd_hdim128_bf16_split_softcap_sm80_cu_cf07d2ef_28104cute1_E)
_ZN80_INTERNAL_315290f6_44_flash_fwd_hdim128_bf16_split_softcap_sm80_cu_cf07d2ef_28104cute1_E:
	.zero		1
	.type		_ZN80_INTERNAL_315290f6_44_flash_fwd_hdim128_bf16_split_softcap_sm80_cu_cf07d2ef_28104cuda3std3__45__cpo6cbeginE,@object
	.size		_ZN80_INTERNAL_315290f6_44_flash_fwd_hdim128_bf16_split_softcap_sm80_cu_cf07d2ef_28104cuda3std3__45__cpo6cbeginE,(_ZN80_INTERNAL_315290f6_44_flash_fwd_hdim128_bf16_split_softcap_sm80_cu_cf07d2ef_28104cuda3std3__48in_placeE - _ZN80_INTERNAL_315290f6_44_flash_fwd_hdim128_bf16_split_softcap_sm80_cu_cf07d2ef_28104cuda3std3__45__cpo6cbeginE)
_ZN80_INTERNAL_315290f6_44_flash_fwd_hdim128_bf16_split_softcap_sm80_cu_cf07d2ef_28104cuda3std3__45__cpo6cbeginE:
	.zero		1
	.type		_ZN80_INTERNAL_315290f6_44_flash_fwd_hdim128_bf16_split_softcap_sm80_cu_cf07d2ef_28104cuda3std3__48in_placeE,@object
	.size		_ZN80_INTERNAL_315290f6_44_flash_fwd_hdim128_bf16_split_softcap_sm80_cu_cf07d2ef_28104cuda3std3__48in_placeE,(_ZN80_INTERNAL_315290f6_44_flash_fwd_hdim128_bf16_split_softcap_sm80_cu_cf07d2ef_28104cuda3std6ranges3__45__cpo9iter_moveE - _ZN80_INTERNAL_315290f6_44_flash_fwd_hdim128_bf16_split_softcap_sm80_cu_cf07d2ef_28104cuda3std3__48in_placeE)
_ZN80_INTERNAL_315290f6_44_flash_fwd_hdim128_bf16_split_softcap_sm80_cu_cf07d2ef_28104cuda3std3__48in_placeE:
	.zero		1
	.type		_ZN80_INTERNAL_315290f6_44_flash_fwd_hdim128_bf16_split_softcap_sm80_cu_cf07d2ef_28104cuda3std6ranges3__45__cpo9iter_moveE,@object
	.size		_ZN80_INTERNAL_315290f6_44_flash_fwd_hdim128_bf16_split_softcap_sm80_cu_cf07d2ef_28104cuda3std6ranges3__45__cpo9iter_moveE,(_ZN80_INTERNAL_315290f6_44_flash_fwd_hdim128_bf16_split_softcap_sm80_cu_cf07d2ef_28104cuda3std3__45__cpo5beginE - _ZN80_INTERNAL_315290f6_44_flash_fwd_hdim128_bf16_split_softcap_sm80_cu_cf07d2ef_28104cuda3std6ranges3__45__cpo9iter_moveE)
_ZN80_INTERNAL_315290f6_44_flash_fwd_hdim128_bf16_split_softcap_sm80_cu_cf07d2ef_28104cuda3std6ranges3__45__cpo9iter_moveE:
	.zero		1
	.type		_ZN80_INTERNAL_315290f6_44_flash_fwd_hdim128_bf16_split_softcap_sm80_cu_cf07d2ef_28104cuda3std3__45__cpo5beginE,@object
	.size		_ZN80_INTERNAL_315290f6_44_flash_fwd_hdim128_bf16_split_softcap_sm80_cu_cf07d2ef_28104cuda3std3__45__cpo5beginE,(_ZN80_INTERNAL_315290f6_44_flash_fwd_hdim128_bf16_split_softcap_sm80_cu_cf07d2ef_28104cuda3std3__482_GLOBAL__N__315290f6_44_flash_fwd_hdim128_bf16_split_softcap_sm80_cu_cf07d2ef_28106ignoreE - _ZN80_INTERNAL_315290f6_44_flash_fwd_hdim128_bf16_split_softcap_sm80_cu_cf07d2ef_28104cuda3std3__45__cpo5beginE)
_ZN80_INTERNAL_315290f6_44_flash_fwd_hdim128_bf16_split_softcap_sm80_cu_cf07d2ef_28104cuda3std3__45__cpo5beginE:
	.zero		1
	.type		_ZN80_INTERNAL_315290f6_44_flash_fwd_hdim128_bf16_split_softcap_sm80_cu_cf07d2ef_28104cuda3std3__482_GLOBAL__N__315290f6_44_flash_fwd_hdim128_bf16_split_softcap_sm80_cu_cf07d2ef_28106ignoreE,@object
	.size		_ZN80_INTERNAL_315290f6_44_flash_fwd_hdim128_bf16_split_softcap_sm80_cu_cf07d2ef_28104cuda3std3__482_GLOBAL__N__315290f6_44_flash_fwd_hdim128_bf16_split_softcap_sm80_cu_cf07d2ef_28106ignoreE,(_ZN80_INTERNAL_315290f6_44_flash_fwd_hdim128_bf16_split_softcap_sm80_cu_cf07d2ef_28104cute7productE - _ZN80_INTERNAL_315290f6_44_flash_fwd_hdim128_bf16_split_softcap_sm80_cu_cf07d2ef_28104cuda3std3__482_GLOBAL__N__315290f6_44_flash_fwd_hdim128_bf16_split_softcap_sm80_cu_cf07d2ef_28106ignoreE)
_ZN80_INTERNAL_315290f6_44_flash_fwd_hdim128_bf16_split_softcap_sm80_cu_cf07d2ef_28104cuda3std3__482_GLOBAL__N__315290f6_44_flash_fwd_hdim128_bf16_split_softcap_sm80_cu_cf07d2ef_28106ignoreE:
	.zero		1
	.type		_ZN80_INTERNAL_315290f6_44_flash_fwd_hdim128_bf16_split_softcap_sm80_cu_cf07d2ef_28104cute7productE,@object
	.size		_ZN80_INTERNAL_315290f6_44_flash_fwd_hdim128_bf16_split_softcap_sm80_cu_cf07d2ef_28104cute7productE,(_ZN80_INTERNAL_315290f6_44_flash_fwd_hdim128_bf16_split_softcap_sm80_cu_cf07d2ef_28104cuda3std3__45__cpo3endE - _ZN80_INTERNAL_315290f6_44_flash_fwd_hdim128_bf16_split_softcap_sm80_cu_cf07d2ef_28104cute7productE)
_ZN80_INTERNAL_315290f6_44_flash_fwd_hdim128_bf16_split_softcap_sm80_cu_cf07d2ef_28104cute7productE:
	.zero		1
	.type		_ZN80_INTERNAL_315290f6_44_flash_fwd_hdim128_bf16_split_softcap_sm80_cu_cf07d2ef_28104cuda3std3__45__cpo3endE,@object
	.size		_ZN80_INTERNAL_315290f6_44_flash_fwd_hdim128_bf16_split_softcap_sm80_cu_cf07d2ef_28104cuda3std3__45__cpo3endE,(_ZN80_INTERNAL_315290f6_44_flash_fwd_hdim128_bf16_split_softcap_sm80_cu_cf07d2ef_28104cuda3std3__419piecewise_constructE - _ZN80_INTERNAL_315290f6_44_flash_fwd_hdim128_bf16_split_softcap_sm80_cu_cf07d2ef_28104cuda3std3__45__cpo3endE)
_ZN80_INTERNAL_315290f6_44_flash_fwd_hdim128_bf16_split_softcap_sm80_cu_cf07d2ef_28104cuda3std3__45__cpo3endE:
	.zero		1
	.type		_ZN80_INTERNAL_315290f6_44_flash_fwd_hdim128_bf16_split_softcap_sm80_cu_cf07d2ef_28104cuda3std3__419piecewise_constructE,@object
	.size		_ZN80_INTERNAL_315290f6_44_flash_fwd_hdim128_bf16_split_softcap_sm80_cu_cf07d2ef_28104cuda3std3__419piecewise_constructE,(_ZN80_INTERNAL_315290f6_44_flash_fwd_hdim128_bf16_split_softcap_sm80_cu_cf07d2ef_28104cuda3std3__45__cpo4cendE - _ZN80_INTERNAL_315290f6_44_flash_fwd_hdim128_bf16_split_softcap_sm80_cu_cf07d2ef_28104cuda3std3__419piecewise_constructE)
_ZN80_INTERNAL_315290f6_44_flash_fwd_hdim128_bf16_split_softcap_sm80_cu_cf07d2ef_28104cuda3std3__419piecewise_constructE:
	.zero		1
	.type		_ZN80_INTERNAL_315290f6_44_flash_fwd_hdim128_bf16_split_softcap_sm80_cu_cf07d2ef_28104cuda3std3__45__cpo4cendE,@object
	.size		_ZN80_INTERNAL_315290f6_44_flash_fwd_hdim128_bf16_split_softcap_sm80_cu_cf07d2ef_28104cuda3std3__45__cpo4cendE,(_ZN80_INTERNAL_315290f6_44_flash_fwd_hdim128_bf16_split_softcap_sm80_cu_cf07d2ef_28104cuda3std6ranges3__45__cpo4swapE - _ZN80_INTERNAL_315290f6_44_flash_fwd_hdim128_bf16_split_softcap_sm80_cu_cf07d2ef_28104cuda3std3__45__cpo4cendE)
_ZN80_INTERNAL_315290f6_44_flash_fwd_hdim128_bf16_split_softcap_sm80_cu_cf07d2ef_28104cuda3std3__45__cpo4cendE:
	.zero		1
	.type		_ZN80_INTERNAL_315290f6_44_flash_fwd_hdim128_bf16_split_softcap_sm80_cu_cf07d2ef_28104cuda3std6ranges3__45__cpo4swapE,@object
	.size		_ZN80_INTERNAL_315290f6_44_flash_fwd_hdim128_bf16_split_softcap_sm80_cu_cf07d2ef_28104cuda3std6ranges3__45__cpo4swapE,(.L_7 - _ZN80_INTERNAL_315290f6_44_flash_fwd_hdim128_bf16_split_softcap_sm80_cu_cf07d2ef_28104cuda3std6ranges3__45__cpo4swapE)
_ZN80_INTERNAL_315290f6_44_flash_fwd_hdim128_bf16_split_softcap_sm80_cu_cf07d2ef_28104cuda3std6ranges3__45__cpo4swapE:
	.zero		1
.L_7:


//--------------------- .nv.constant0._ZN7cutlass13device_kernelIN5flash19enable_sm80_to_sm89INS1_16FlashAttnFwdSm80INS1_25CollectiveMainloopFwdSm80ILi8ELi1ELb1EN4cute5tupleIJNS5_1CILi128EEES8_S8_EEELi128ENS_10bfloat16_tEfNS_4arch4Sm80ELb0ELb0ELb1ELb0ELb0ELb0ELb1ELb1EEENS1_21CollectiveEpilogueFwdIS9_NS6_IJNS7_ILi1EEESF_SF_EEESA_SC_Li256ELb0ELb1ELb1ELb0EEENS1_19SingleTileSchedulerILb0ELb1ELb1ELi128EEEEEEEEEvNT_6ParamsE --------------------------
	.section	.nv.constant0._ZN7cutlass13device_kernelIN5flash19enable_sm80_to_sm89INS1_16FlashAttnFwdSm80INS1_25CollectiveMainloopFwdSm80ILi8ELi1ELb1EN4cute5tupleIJNS5_1CILi128EEES8_S8_EEELi128ENS_10bfloat16_tEfNS_4arch4Sm80ELb0ELb0ELb1ELb0ELb0ELb0ELb1ELb1EEENS1_21CollectiveEpilogueFwdIS9_NS6_IJNS7_ILi1EEESF_SF_EEESA_SC_Li256ELb0ELb1ELb1ELb0EEENS1_19SingleTileSchedulerILb0ELb1ELb1ELi128EEEEEEEEEvNT_6ParamsE,"a",@progbits
	.sectionflags	@""
	.align	4
.nv.constant0._ZN7cutlass13device_kernelIN5flash19enable_sm80_to_sm89INS1_16FlashAttnFwdSm80INS1_25CollectiveMainloopFwdSm80ILi8ELi1ELb1EN4cute5tupleIJNS5_1CILi128EEES8_S8_EEELi128ENS_10bfloat16_tEfNS_4arch4Sm80ELb0ELb0ELb1ELb0ELb0ELb0ELb1ELb1EEENS1_21CollectiveEpilogueFwdIS9_NS6_IJNS7_ILi1EEESF_SF_EEESA_SC_Li256ELb0ELb1ELb1ELb0EEENS1_19SingleTileSchedulerILb0ELb1ELb1ELi128EEEEEEEEEvNT_6ParamsE:
	.zero		1576


//--------------------- .nv.constant0._ZN7cutlass13device_kernelIN5flash19enable_sm80_to_sm89INS1_16FlashAttnFwdSm80INS1_25CollectiveMainloopFwdSm80ILi8ELi1ELb1EN4cute5tupleIJNS5_1CILi128EEENS7_ILi96EEES8_EEELi128ENS_10bfloat16_tEfNS_4arch4Sm80ELb0ELb1ELb1ELb0ELb0ELb0ELb1ELb1EEENS1_21CollectiveEpilogueFwdINS6_IJS8_S8_S9_EEENS6_IJNS7_ILi1EEESH_SH_EEESB_SD_Li256ELb0ELb1ELb1ELb0EEENS1_19SingleTileSchedulerILb0ELb1ELb1ELi128EEEEEEEEEvNT_6ParamsE --------------------------
	.section	.nv.constant0._ZN7cutlass13device_kernelIN5flash19enable_sm80_to_sm89INS1_16FlashAttnFwdSm80INS1_25CollectiveMainloopFwdSm80ILi8ELi1ELb1EN4cute5tupleIJNS5_1CILi128EEENS7_ILi96EEES8_EEELi128ENS_10bfloat16_tEfNS_4arch4Sm80ELb0ELb1ELb1ELb0ELb0ELb0ELb1ELb1EEENS1_21CollectiveEpilogueFwdINS6_IJS8_S8_S9_EEENS6_IJNS7_ILi1EEESH_SH_EEESB_SD_Li256ELb0ELb1ELb1ELb0EEENS1_19SingleTileSchedulerILb0ELb1ELb1ELi128EEEEEEEEEvNT_6ParamsE,"a",@progbits
	.sectionflags	@""
	.align	4
.nv.constant0._ZN7cutlass13device_kernelIN5flash19enable_sm80_to_sm89INS1_16FlashAttnFwdSm80INS1_25CollectiveMainloopFwdSm80ILi8ELi1ELb1EN4cute5tupleIJNS5_1CILi128EEENS7_ILi96EEES8_EEELi128ENS_10bfloat16_tEfNS_4arch4Sm80ELb0ELb1ELb1ELb0ELb0ELb0ELb1ELb1EEENS1_21CollectiveEpilogueFwdINS6_IJS8_S8_S9_EEENS6_IJNS7_ILi1EEESH_SH_EEESB_SD_Li256ELb0ELb1ELb1ELb0EEENS1_19SingleTileSchedulerILb0ELb1ELb1ELi128EEEEEEEEEvNT_6ParamsE:
	.zero		1576


//--------------------- .nv.constant0._ZN7cutlass13device_kernelIN5flash19enable_sm80_to_sm89INS1_16FlashAttnFwdSm80INS1_25CollectiveMainloopFwdSm80ILi8ELi1ELb1EN4cute5tupleIJNS5_1CILi128EEES8_S8_EEELi128ENS_10bfloat16_tEfNS_4arch4Sm80ELb1ELb0ELb1ELb0ELb0ELb0ELb1ELb1EEENS1_21CollectiveEpilogueFwdIS9_NS6_IJNS7_ILi1EEESF_SF_EEESA_SC_Li256ELb0ELb1ELb1ELb0EEENS1_30DynamicPersistentTileSchedulerILi256ELi256ELb1ELb1ELb0EEEEEEEEEvNT_6ParamsE --------------------------
	.section	.nv.constant0._ZN7cutlass13device_kernelIN5flash19enable_sm80_to_sm89INS1_16FlashAttnFwdSm80INS1_25CollectiveMainloopFwdSm80ILi8ELi1ELb1EN4cute5tupleIJNS5_1CILi128EEES8_S8_EEELi128ENS_10bfloat16_tEfNS_4arch4Sm80ELb1ELb0ELb1ELb0ELb0ELb0ELb1ELb1EEENS1_21CollectiveEpilogueFwdIS9_NS6_IJNS7_ILi1EEESF_SF_EEESA_SC_Li256ELb0ELb1ELb1ELb0EEENS1_30DynamicPersistentTileSchedulerILi256ELi256ELb1ELb1ELb0EEEEEEEEEvNT_6ParamsE,"a",@progbits
	.sectionflags	@""
	.align	4
.nv.constant0._ZN7cutlass13device_kernelIN5flash19enable_sm80_to_sm89INS1_16FlashAttnFwdSm80INS1_25CollectiveMainloopFwdSm80ILi8ELi1ELb1EN4cute5tupleIJNS5_1CILi128EEES8_S8_EEELi128ENS_10bfloat16_tEfNS_4arch4Sm80ELb1ELb0ELb1ELb0ELb0ELb0ELb1ELb1EEENS1_21CollectiveEpilogueFwdIS9_NS6_IJNS7_ILi1EEESF_SF_EEESA_SC_Li256ELb0ELb1ELb1ELb0EEENS1_30DynamicPersistentTileSchedulerILi256ELi256ELb1ELb1ELb0EEEEEEEEEvNT_6ParamsE:
	.zero		1592


//--------------------- .nv.constant0._ZN7cutlass13device_kernelIN5flash19enable_sm80_to_sm89INS1_16FlashAttnFwdSm80INS1_25CollectiveMainloopFwdSm80ILi4ELi1ELb0EN4cute5tupleIJNS5_1CILi128EEENS7_ILi64EEES8_EEELi128ENS_10bfloat16_tEfNS_4arch4Sm80ELb0ELb0ELb1ELb0ELb0ELb0ELb1ELb1EEENS1_21CollectiveEpilogueFwdINS6_IJS8_S8_S9_EEENS6_IJNS7_ILi1EEESH_SH_EEESB_SD_Li128ELb0ELb1ELb1ELb0EEENS1_19SingleTileSchedulerILb0ELb1ELb1ELi128EEEEEEEEEvNT_6ParamsE --------------------------
	.section	.nv.constant0._ZN7cutlass13device_kernelIN5flash19enable_sm80_to_sm89INS1_16FlashAttnFwdSm80INS1_25CollectiveMainloopFwdSm80ILi4ELi1ELb0EN4cute5tupleIJNS5_1CILi128EEENS7_ILi64EEES8_EEELi128ENS_10bfloat16_tEfNS_4arch4Sm80ELb0ELb0ELb1ELb0ELb0ELb0ELb1ELb1EEENS1_21CollectiveEpilogueFwdINS6_IJS8_S8_S9_EEENS6_IJNS7_ILi1EEESH_SH_EEESB_SD_Li128ELb0ELb1ELb1ELb0EEENS1_19SingleTileSchedulerILb0ELb1ELb1ELi128EEEEEEEEEvNT_6ParamsE,"a",@progbits
	.sectionflags	@""
	.align	4
.nv.constant0._ZN7cutlass13device_kernelIN5flash19enable_sm80_to_sm89INS1_16FlashAttnFwdSm80INS1_25CollectiveMainloopFwdSm80ILi4ELi1ELb0EN4cute5tupleIJNS5_1CILi128EEENS7_ILi64EEES8_EEELi128ENS_10bfloat16_tEfNS_4arch4Sm80ELb0ELb0ELb1ELb0ELb0ELb0ELb1ELb1EEENS1_21CollectiveEpilogueFwdINS6_IJS8_S8_S9_EEENS6_IJNS7_ILi1EEESH_SH_EEESB_SD_Li128ELb0ELb1ELb1ELb0EEENS1_19SingleTileSchedulerILb0ELb1ELb1ELi128EEEEEEEEEvNT_6ParamsE:
	.zero		1576


//--------------------- .nv.constant0._ZN7cutlass13device_kernelIN5flash19enable_sm80_to_sm89INS1_16FlashAttnFwdSm80INS1_25CollectiveMainloopFwdSm80ILi8ELi1ELb1EN4cute5tupleIJNS5_1CILi128EEENS7_ILi112EEES8_EEELi128ENS_10bfloat16_tEfNS_4arch4Sm80ELb0ELb0ELb1ELb1ELb0ELb0ELb1ELb1EEENS1_21CollectiveEpilogueFwdINS6_IJS8_S8_S9_EEENS6_IJNS7_ILi1EEESH_SH_EEESB_SD_Li256ELb1ELb1ELb1ELb0EEENS1_36VarlenDynamicPersistentTileSchedulerILi128ELi112ELi256ELi256ELb1ELb1ELb0ELb0ELb1ELb1EEEEEEEEEvNT_6ParamsE --------------------------
	.section	.nv.constant0._ZN7cutlass13device_kernelIN5flash19enable_sm80_to_sm89INS1_16FlashAttnFwdSm80INS1_25CollectiveMainloopFwdSm80ILi8ELi1ELb1EN4cute5tupleIJNS5_1CILi128EEENS7_ILi112EEES8_EEELi128ENS_10bfloat16_tEfNS_4arch4Sm80ELb0ELb0ELb1ELb1ELb0ELb0ELb1ELb1EEENS1_21CollectiveEpilogueFwdINS6_IJS8_S8_S9_EEENS6_IJNS7_ILi1EEESH_SH_EEESB_SD_Li256ELb1ELb1ELb1ELb0EEENS1_36VarlenDynamicPersistentTileSchedulerILi128ELi112ELi256ELi256ELb1ELb1ELb0ELb0ELb1ELb1EEEEEEEEEvNT_6ParamsE,"a",@progbits
	.sectionflags	@""
	.align	4
.nv.constant0._ZN7cutlass13device_kernelIN5flash19enable_sm80_to_sm89INS1_16FlashAttnFwdSm80INS1_25CollectiveMainloopFwdSm80ILi8ELi1ELb1EN4cute5tupleIJNS5_1CILi128EEENS7_ILi112EEES8_EEELi128ENS_10bfloat16_tEfNS_4arch4Sm80ELb0ELb0ELb1ELb1ELb0ELb0ELb1ELb1EEENS1_21CollectiveEpilogueFwdINS6_IJS8_S8_S9_EEENS6_IJNS7_ILi1EEESH_SH_EEESB_SD_Li256ELb1ELb1ELb1ELb0EEENS1_36VarlenDynamicPersistentTileSchedulerILi128ELi112ELi256ELi256ELb1ELb1ELb0ELb0ELb1ELb1EEEEEEEEEvNT_6ParamsE:
	.zero		1608


//--------------------- .nv.constant0._ZN7cutlass13device_kernelIN5flash19enable_sm80_to_sm89INS1_16FlashAttnFwdSm80INS1_25CollectiveMainloopFwdSm80ILi8ELi1ELb1EN4cute5tupleIJNS5_1CILi128EEENS7_ILi112EEES8_EEELi128ENS_10bfloat16_tEfNS_4arch4Sm80ELb0ELb0ELb1ELb1ELb0ELb1ELb1ELb1EEENS1_21CollectiveEpilogueFwdINS6_IJS8_S8_S9_EEENS6_IJNS7_ILi1EEESH_SH_EEESB_SD_Li256ELb1ELb1ELb1ELb0EEENS1_36VarlenDynamicPersistentTileSchedulerILi128ELi112ELi256ELi256ELb1ELb1ELb0ELb0ELb1ELb1EEEEEEEEEvNT_6ParamsE --------------------------
	.section	.nv.constant0._ZN7cutlass13device_kernelIN5flash19enable_sm80_to_sm89INS1_16FlashAttnFwdSm80INS1_25CollectiveMainloopFwdSm80ILi8ELi1ELb1EN4cute5tupleIJNS5_1CILi128EEENS7_ILi112EEES8_EEELi128ENS_10bfloat16_tEfNS_4arch4Sm80ELb0ELb0ELb1ELb1ELb0ELb1ELb1ELb1EEENS1_21CollectiveEpilogueFwdINS6_IJS8_S8_S9_EEENS6_IJNS7_ILi1EEESH_SH_EEESB_SD_Li256ELb1ELb1ELb1ELb0EEENS1_36VarlenDynamicPersistentTileSchedulerILi128ELi112ELi256ELi256ELb1ELb1ELb0ELb0ELb1ELb1EEEEEEEEEvNT_6ParamsE,"a",@progbits
	.sectionflags	@""
	.align	4
.nv.constant0._ZN7cutlass13device_kernelIN5flash19enable_sm80_to_sm89INS1_16FlashAttnFwdSm80INS1_25CollectiveMainloopFwdSm80ILi8ELi1ELb1EN4cute5tupleIJNS5_1CILi128EEENS7_ILi112EEES8_EEELi128ENS_10bfloat16_tEfNS_4arch4Sm80ELb0ELb0ELb1ELb1ELb0ELb1ELb1ELb1EEENS1_21CollectiveEpilogueFwdINS6_IJS8_S8_S9_EEENS6_IJNS7_ILi1EEESH_SH_EEESB_SD_Li256ELb1ELb1ELb1ELb0EEENS1_36VarlenDynamicPersistentTileSchedulerILi128ELi112ELi256ELi256ELb1ELb1ELb0ELb0ELb1ELb1EEEEEEEEEvNT_6ParamsE:
	.zero		1608


//--------------------- .nv.constant0._ZN7cutlass13device_kernelIN5flash19enable_sm80_to_sm89INS1_16FlashAttnFwdSm80INS1_25CollectiveMainloopFwdSm80ILi4ELi1ELb0EN4cute5tupleIJNS5_1CILi128EEENS7_ILi48EEES8_EEELi128ENS_10bfloat16_tEfNS_4arch4Sm80ELb0ELb1ELb1ELb0ELb0ELb0ELb1ELb1EEENS1_21CollectiveEpilogueFwdINS6_IJS8_S8_S9_EEENS6_IJNS7_ILi1EEESH_SH_EEESB_SD_Li128ELb0ELb1ELb1ELb0EEENS1_19SingleTileSchedulerILb0ELb1ELb1ELi128EEEEEEEEEvNT_6ParamsE --------------------------
	.section	.nv.constant0._ZN7cutlass13device_kernelIN5flash19enable_sm80_to_sm89INS1_16FlashAttnFwdSm80INS1_25CollectiveMainloopFwdSm80ILi4ELi1ELb0EN4cute5tupleIJNS5_1CILi128EEENS7_ILi48EEES8_EEELi128ENS_10bfloat16_tEfNS_4arch4Sm80ELb0ELb1ELb1ELb0ELb0ELb0ELb1ELb1EEENS1_21CollectiveEpilogueFwdINS6_IJS8_S8_S9_EEENS6_IJNS7_ILi1EEESH_SH_EEESB_SD_Li128ELb0ELb1ELb1ELb0EEENS1_19SingleTileSchedulerILb0ELb1ELb1ELi128EEEEEEEEEvNT_6ParamsE,"a",@progbits
	.sectionflags	@""
	.align	4
.nv.constant0._ZN7cutlass13device_kernelIN5flash19enable_sm80_to_sm89INS1_16FlashAttnFwdSm80INS1_25CollectiveMainloopFwdSm80ILi4ELi1ELb0EN4cute5tupleIJNS5_1CILi128EEENS7_ILi48EEES8_EEELi128ENS_10bfloat16_tEfNS_4arch4Sm80ELb0ELb1ELb1ELb0ELb0ELb0ELb1ELb1EEENS1_21CollectiveEpilogueFwdINS6_IJS8_S8_S9_EEENS6_IJNS7_ILi1EEESH_SH_EEESB_SD_Li128ELb0ELb1ELb1ELb0EEENS1_19SingleTileSchedulerILb0ELb1ELb1ELi128EEEEEEEEEvNT_6ParamsE:
	.zero		1576


//--------------------- .nv.constant0._ZN7cutlass13device_kernelIN5flash19enable_sm80_to_sm89INS1_16FlashAttnFwdSm80INS1_25CollectiveMainloopFwdSm80ILi8ELi1ELb1EN4cute5tupleIJNS5_1CILi128EEENS7_ILi96EEES8_EEELi128ENS_10bfloat16_tEfNS_4arch4Sm80ELb0ELb1ELb1ELb1ELb0ELb0ELb1ELb1EEENS1_21CollectiveEpilogueFwdINS6_IJS8_S8_S9_EEENS6_IJNS7_ILi1EEESH_SH_EEESB_SD_Li256ELb1ELb1ELb1ELb0EEENS1_36VarlenDynamicPersistentTileSchedulerILi128ELi96ELi256ELi256ELb1ELb1ELb0ELb1ELb0ELb1EEEEEEEEEvNT_6ParamsE --------------------------
	.section	.nv.constant0._ZN7cutlass13device_kernelIN5flash19enable_sm80_to_sm89INS1_16FlashAttnFwdSm80INS1_25CollectiveMainloopFwdSm80ILi8ELi1ELb1EN4cute5tupleIJNS5_1CILi128EEENS7_ILi96EEES8_EEELi128ENS_10bfloat16_tEfNS_4arch4Sm80ELb0ELb1ELb1ELb1ELb0ELb0ELb1ELb1EEENS1_21CollectiveEpilogueFwdINS6_IJS8_S8_S9_EEENS6_IJNS7_ILi1EEESH_SH_EEESB_SD_Li256ELb1ELb1ELb1ELb0EEENS1_36VarlenDynamicPersistentTileSchedulerILi128ELi96ELi256ELi256ELb1ELb1ELb0ELb1ELb0ELb1EEEEEEEEEvNT_6ParamsE,"a",@progbits
	.sectionflags	@""
	.align	4
.nv.constant0._ZN7cutlass13device_kernelIN5flash19enable_sm80_to_sm89INS1_16FlashAttnFwdSm80INS1_25CollectiveMainloopFwdSm80ILi8ELi1ELb1EN4cute5tupleIJNS5_1CILi128EEENS7_ILi96EEES8_EEELi128ENS_10bfloat16_tEfNS_4arch4Sm80ELb0ELb1ELb1ELb1ELb0ELb0ELb1ELb1EEENS1_21CollectiveEpilogueFwdINS6_IJS8_S8_S9_EEENS6_IJNS7_ILi1EEESH_SH_EEESB_SD_Li256ELb1ELb1ELb1ELb0EEENS1_36VarlenDynamicPersistentTileSchedulerILi128ELi96ELi256ELi256ELb1ELb1ELb0ELb1ELb0ELb1EEEEEEEEEvNT_6ParamsE:
	.zero		1608


//--------------------- .nv.constant0._ZN7cutlass13device_kernelIN5flash19enable_sm80_to_sm89INS1_16FlashAttnFwdSm80INS1_25CollectiveMainloopFwdSm80ILi8ELi1ELb1EN4cute5tupleIJNS5_1CILi128EEENS7_ILi96EEES8_EEELi128ENS_10bfloat16_tEfNS_4arch4Sm80ELb0ELb1ELb1ELb1ELb0ELb1ELb1ELb1EEENS1_21CollectiveEpilogueFwdINS6_IJS8_S8_S9_EEENS6_IJNS7_ILi1EEESH_SH_EEESB_SD_Li256ELb1ELb1ELb1ELb0EEENS1_36VarlenDynamicPersistentTileSchedulerILi128ELi96ELi256ELi256ELb1ELb1ELb0ELb1ELb0ELb1EEEEEEEEEvNT_6ParamsE --------------------------
	.section	.nv.constant0._ZN7cutlass13device_kernelIN5flash19enable_sm80_to_sm89INS1_16FlashAttnFwdSm80INS1_25CollectiveMainloopFwdSm80ILi8ELi1ELb1EN4cute5tupleIJNS5_1CILi128EEENS7_ILi96EEES8_EEELi128ENS_10bfloat16_tEfNS_4arch4Sm80ELb0ELb1ELb1ELb1ELb0ELb1ELb1ELb1EEENS1_21CollectiveEpilogueFwdINS6_IJS8_S8_S9_EEENS6_IJNS7_ILi1EEESH_SH_EEESB_SD_Li256ELb1ELb1ELb1ELb0EEENS1_36VarlenDynamicPersistentTileSchedulerILi128ELi96ELi256ELi256ELb1ELb1ELb0ELb1ELb0ELb1EEEEEEEEEvNT_6ParamsE,"a",@progbits
	.sectionflags	@""
	.align	4
.nv.constant0._ZN7cutlass13device_kernelIN5flash19enable_sm80_to_sm89INS1_16FlashAttnFwdSm80INS1_25CollectiveMainloopFwdSm80ILi8ELi1ELb1EN4cute5tupleIJNS5_1CILi128EEENS7_ILi96EEES8_EEELi128ENS_10bfloat16_tEfNS_4arch4Sm80ELb0ELb1ELb1ELb1ELb0ELb1ELb1ELb1EEENS1_21CollectiveEpilogueFwdINS6_IJS8_S8_S9_EEENS6_IJNS7_ILi1EEESH_SH_EEESB_SD_Li256ELb1ELb1ELb1ELb0EEENS1_36VarlenDynamicPersistentTileSchedulerILi128ELi96ELi256ELi256ELb1ELb1ELb0ELb1ELb0ELb1EEEEEEEEEvNT_6ParamsE:
	.zero		1608


//--------------------- .nv.constant0._ZN7cutlass13device_kernelIN5flash19enable_sm80_to_sm89INS1_16FlashAttnFwdSm80INS1_25CollectiveMainloopFwdSm80ILi4ELi1ELb0EN4cute5tupleIJNS5_1CILi128EEENS7_ILi64EEES8_EEELi128ENS_10bfloat16_tEfNS_4arch4Sm80ELb1ELb0ELb1ELb0ELb0ELb0ELb1ELb1EEENS1_21CollectiveEpilogueFwdINS6_IJS8_S8_S9_EEENS6_IJNS7_ILi1EEESH_SH_EEESB_SD_Li128ELb0ELb1ELb1ELb0EEENS1_30DynamicPersistentTileSchedulerILi128ELi128ELb1ELb1ELb0EEEEEEEEEvNT_6ParamsE --------------------------
	.section	.nv.constant0._ZN7cutlass13device_kernelIN5flash19enable_sm80_to_sm89INS1_16FlashAttnFwdSm80INS1_25CollectiveMainloopFwdSm80ILi4ELi1ELb0EN4cute5tupleIJNS5_1CILi128EEENS7_ILi64EEES8_EEELi128ENS_10bfloat16_tEfNS_4arch4Sm80ELb1ELb0ELb1ELb0ELb0ELb0ELb1ELb1EEENS1_21CollectiveEpilogueFwdINS6_IJS8_S8_S9_EEENS6_IJNS7_ILi1EEESH_SH_EEESB_SD_Li128ELb0ELb1ELb1ELb0EEENS1_30DynamicPersistentTileSchedulerILi128ELi128ELb1ELb1ELb0EEEEEEEEEvNT_6ParamsE,"a",@progbits
	.sectionflags	@""
	.align	4
.nv.constant0._ZN7cutlass13device_kernelIN5flash19enable_sm80_to_sm89INS1_16FlashAttnFwdSm80INS1_25CollectiveMainloopFwdSm80ILi4ELi1ELb0EN4cute5tupleIJNS5_1CILi128EEENS7_ILi64EEES8_EEELi128ENS_10bfloat16_tEfNS_4arch4Sm80ELb1ELb0ELb1ELb0ELb0ELb0ELb1ELb1EEENS1_21CollectiveEpilogueFwdINS6_IJS8_S8_S9_EEENS6_IJNS7_ILi1EEESH_SH_EEESB_SD_Li128ELb0ELb1ELb1ELb0EEENS1_30DynamicPersistentTileSchedulerILi128ELi128ELb1ELb1ELb0EEEEEEEEEvNT_6ParamsE:
	.zero		1592


//--------------------- .nv.constant0._ZN7cutlass13device_kernelIN5flash19enable_sm80_to_sm89INS1_16FlashAttnFwdSm80INS1_25CollectiveMainloopFwdSm80ILi8ELi1ELb1EN4cute5tupleIJNS5_1CILi128EEENS7_ILi112EEES8_EEELi128ENS_10bfloat16_tEfNS_4arch4Sm80ELb1ELb0ELb1ELb1ELb0ELb0ELb1ELb1EEENS1_21CollectiveEpilogueFwdINS6_IJS8_S8_S9_EEENS6_IJNS7_ILi1EEESH_SH_EEESB_SD_Li256ELb1ELb1ELb1ELb0EEENS1_36VarlenDynamicPersistentTileSchedulerILi128ELi112ELi256ELi256ELb1ELb1ELb0ELb1ELb1ELb1EEEEEEEEEvNT_6ParamsE --------------------------
	.section	.nv.constant0._ZN7cutlass13device_kernelIN5flash19enable_sm80_to_sm89INS1_16FlashAttnFwdSm80INS1_25CollectiveMainloopFwdSm80ILi8ELi1ELb1EN4cute5tupleIJNS5_1CILi128EEENS7_ILi112EEES8_EEELi128ENS_10bfloat16_tEfNS_4arch4Sm80ELb1ELb0ELb1ELb1ELb0ELb0ELb1ELb1EEENS1_21CollectiveEpilogueFwdINS6_IJS8_S8_S9_EEENS6_IJNS7_ILi1EEESH_SH_EEESB_SD_Li256ELb1ELb1ELb1ELb0EEENS1_36VarlenDynamicPersistentTileSchedulerILi128ELi112ELi256ELi256ELb1ELb1ELb0ELb1ELb1ELb1EEEEEEEEEvNT_6ParamsE,"a",@progbits
	.sectionflags	@""
	.align	4
.nv.constant0._ZN7cutlass13device_kernelIN5flash19enable_sm80_to_sm89INS1_16FlashAttnFwdSm80INS1_25CollectiveMainloopFwdSm80ILi8ELi1ELb1EN4cute5tupleIJNS5_1CILi128EEENS7_ILi112EEES8_EEELi128ENS_10bfloat16_tEfNS_4arch4Sm80ELb1ELb0ELb1ELb1ELb0ELb0ELb1ELb1EEENS1_21CollectiveEpilogueFwdINS6_IJS8_S8_S9_EEENS6_IJNS7_ILi1EEESH_SH_EEESB_SD_Li256ELb1ELb1ELb1ELb0EEENS1_36VarlenDynamicPersistentTileSchedulerILi128ELi112ELi256ELi256ELb1ELb1ELb0ELb1ELb1ELb1EEEEEEEEEvNT_6ParamsE:
	.zero		1608


//--------------------- .nv.constant0._ZN7cutlass13device_kernelIN5flash19enable_sm80_to_sm89INS1_16FlashAttnFwdSm80INS1_25CollectiveMainloopFwdSm80ILi8ELi1ELb1EN4cute5tupleIJNS5_1CILi128EEENS7_ILi112EEES8_EEELi128ENS_10bfloat16_tEfNS_4arch4Sm80ELb1ELb0ELb1ELb1ELb0ELb1ELb1ELb1EEENS1_21CollectiveEpilogueFwdINS6_IJS8_S8_S9_EEENS6_IJNS7_ILi1EEESH_SH_EEESB_SD_Li256ELb1ELb1ELb1ELb0EEENS1_36VarlenDynamicPersistentTileSchedulerILi128ELi112ELi256ELi256ELb1ELb1ELb0ELb1ELb1ELb1EEEEEEEEEvNT_6ParamsE --------------------------
	.section	.nv.constant0._ZN7cutlass13device_kernelIN5flash19enable_sm80_to_sm89INS1_16FlashAttnFwdSm80INS1_25CollectiveMainloopFwdSm80ILi8ELi1ELb1EN4cute5tupleIJNS5_1CILi128EEENS7_ILi112EEES8_EEELi128ENS_10bfloat16_tEfNS_4arch4Sm80ELb1ELb0ELb1ELb1ELb0ELb1ELb1ELb1EEENS1_21CollectiveEpilogueFwdINS6_IJS8_S8_S9_EEENS6_IJNS7_ILi1EEESH_SH_EEESB_SD_Li256ELb1ELb1ELb1ELb0EEENS1_36VarlenDynamicPersistentTileSchedulerILi128ELi112ELi256ELi256ELb1ELb1ELb0ELb1ELb1ELb1EEEEEEEEEvNT_6ParamsE,"a",@progbits
	.sectionflags	@""
	.align	4
.nv.constant0._ZN7cutlass13device_kernelIN5flash19enable_sm80_to_sm89INS1_16FlashAttnFwdSm80INS1_25CollectiveMainloopFwdSm80ILi8ELi1ELb1EN4cute5tupleIJNS5_1CILi128EEENS7_ILi112EEES8_EEELi128ENS_10bfloat16_tEfNS_4arch4Sm80ELb1ELb0ELb1ELb1ELb0ELb1ELb1ELb1EEENS1_21CollectiveEpilogueFwdINS6_IJS8_S8_S9_EEENS6_IJNS7_ILi1EEESH_SH_EEESB_SD_Li256ELb1ELb1ELb1ELb0EEENS1_36VarlenDynamicPersistentTileSchedulerILi128ELi112ELi256ELi256ELb1ELb1ELb0ELb1ELb1ELb1EEEEEEEEEvNT_6ParamsE:
	.zero		1608


//--------------------- SYMBOLS --------------------------

	.type		.nv.reservedSmem.offset0,@object
	.size		.nv.reservedSmem.offset0,0x4
